	.target	sm_103a

	.elftype	@"ET_EXEC"


//--------------------- .note.nv.tkinfo           --------------------------
	.section	.note.nv.tkinfo,"",@"SHT_NOTE"
	.sectionflags	@"SHF_NOTE_NV_TKINFO"
	.tkinfo
        /*0018*/ 	.word	0x00000002
        /*0030*/ 	.string	""
        /*0030*/ 	.string	"ptxas"
        /*0030*/ 	.string	"Cuda compilation tools, release 13.0, V13.0.88"
        /*0030*/ 	.string	"Build cuda_13.0.r13.0/compiler.36424714_0"
        /*0030*/ 	.string	"-arch sm_103a -m 64 "



//--------------------- .note.nv.cuinfo           --------------------------
	.section	.note.nv.cuinfo,"",@"SHT_NOTE"
	.sectionflags	@"SHF_NOTE_NV_CUINFO"
        /*0018*/ 	.short	0x0002
        /*001a*/ 	.short	0x0067
        /*001c*/ 	.short	0x0082
	.zero		2


//--------------------- .nv.info                  --------------------------
	.section	.nv.info,"",@"SHT_CUDA_INFO"
	.align	4


	//----- nvinfo : EIATTR_REGCOUNT
	.align		4
        /*0000*/ 	.byte	0x04, 0x2f
        /*0002*/ 	.short	(.L_12 - .L_11)
	.align		4
.L_11:
        /*0004*/ 	.word	index@(_ZN7cutlass13device_kernelIN5flash19enable_sm80_to_sm89INS1_16FlashAttnFwdSm80INS1_25CollectiveMainloopFwdSm80ILi8ELi1ELb0EN4cute5tupleIJNS5_1CILi128EEENS7_ILi48EEENS7_ILi256EEEEEELi256ENS_6half_tEfNS_4arch4Sm80ELb1ELb0ELb1ELb1ELb0ELb1ELb1ELb0EEENS1_21CollectiveEpilogueFwdINS6_IJS8_SA_S9_EEENS6_IJNS7_ILi1EEESI_SI_EEESC_SE_Li256ELb1ELb1ELb0ELb0EEENS1_19SingleTileSchedulerILb1ELb0ELb1ELi128EEEEEEEEEvNT_6ParamsE)
        /*0008*/ 	.word	0x00000004


	//----- nvinfo : EIATTR_FRAME_SIZE
	.align		4
.L_12:
        /*000c*/ 	.byte	0x04, 0x11
        /*000e*/ 	.short	(.L_14 - .L_13)
	.align		4
.L_13:
        /*0010*/ 	.word	index@(_ZN7cutlass13device_kernelIN5flash19enable_sm80_to_sm89INS1_16FlashAttnFwdSm80INS1_25CollectiveMainloopFwdSm80ILi8ELi1ELb0EN4cute5tupleIJNS5_1CILi128EEENS7_ILi48EEENS7_ILi256EEEEEELi256ENS_6half_tEfNS_4arch4Sm80ELb1ELb0ELb1ELb1ELb0ELb1ELb1ELb0EEENS1_21CollectiveEpilogueFwdINS6_IJS8_SA_S9_EEENS6_IJNS7_ILi1EEESI_SI_EEESC_SE_Li256ELb1ELb1ELb0ELb0EEENS1_19SingleTileSchedulerILb1ELb0ELb1ELi128EEEEEEEEEvNT_6ParamsE)
        /*0014*/ 	.word	0x00000000


	//----- nvinfo : EIATTR_REGCOUNT
	.align		4
.L_14:
        /*0018*/ 	.byte	0x04, 0x2f
        /*001a*/ 	.short	(.L_16 - .L_15)
	.align		4
.L_15:
        /*001c*/ 	.word	index@(_ZN7cutlass13device_kernelIN5flash19enable_sm80_to_sm89INS1_16FlashAttnFwdSm80INS1_25CollectiveMainloopFwdSm80ILi8ELi1ELb0EN4cute5tupleIJNS5_1CILi128EEENS7_ILi96EEENS7_ILi256EEEEEELi256ENS_6half_tEfNS_4arch4Sm80ELb1ELb0ELb1ELb1ELb0ELb0ELb1ELb0EEENS1_21CollectiveEpilogueFwdINS6_IJS8_SA_S9_EEENS6_IJNS7_ILi1EEESI_SI_EEESC_SE_Li256ELb1ELb1ELb0ELb0EEENS1_19SingleTileSchedulerILb1ELb0ELb1ELi128EEEEEEEEEvNT_6ParamsE)
        /*0020*/ 	.word	0x00000004


	//----- nvinfo : EIATTR_FRAME_SIZE
	.align		4
.L_16:
        /*0024*/ 	.byte	0x04, 0x11
        /*0026*/ 	.short	(.L_18 - .L_17)
	.align		4
.L_17:
        /*0028*/ 	.word	index@(_ZN7cutlass13device_kernelIN5flash19enable_sm80_to_sm89INS1_16FlashAttnFwdSm80INS1_25CollectiveMainloopFwdSm80ILi8ELi1ELb0EN4cute5tupleIJNS5_1CILi128EEENS7_ILi96EEENS7_ILi256EEEEEELi256ENS_6half_tEfNS_4arch4Sm80ELb1ELb0ELb1ELb1ELb0ELb0ELb1ELb0EEENS1_21CollectiveEpilogueFwdINS6_IJS8_SA_S9_EEENS6_IJNS7_ILi1EEESI_SI_EEESC_SE_Li256ELb1ELb1ELb0ELb0EEENS1_19SingleTileSchedulerILb1ELb0ELb1ELi128EEEEEEEEEvNT_6ParamsE)
        /*002c*/ 	.word	0x00000000


	//----- nvinfo : EIATTR_REGCOUNT
	.align		4
.L_18:
        /*0030*/ 	.byte	0x04, 0x2f
        /*0032*/ 	.short	(.L_20 - .L_19)
	.align		4
.L_19:
        /*0034*/ 	.word	index@(_ZN7cutlass13device_kernelIN5flash19enable_sm80_to_sm89INS1_16FlashAttnFwdSm80INS1_25CollectiveMainloopFwdSm80ILi8ELi1ELb0EN4cute5tupleIJNS5_1CILi128EEENS7_ILi96EEENS7_ILi256EEEEEELi256ENS_6half_tEfNS_4arch4Sm80ELb1ELb0ELb1ELb0ELb0ELb0ELb1ELb0EEENS1_21CollectiveEpilogueFwdINS6_IJS8_SA_S9_EEENS6_IJNS7_ILi1EEESI_SI_EEESC_SE_Li256ELb0ELb1ELb0ELb0EEENS1_30DynamicPersistentTileSchedulerILi256ELi256ELb0ELb1ELb0EEEEEEEEEvNT_6ParamsE)
        /*0038*/ 	.word	0x00000004


	//----- nvinfo : EIATTR_FRAME_SIZE
	.align		4
.L_20:
        /*003c*/ 	.byte	0x04, 0x11
        /*003e*/ 	.short	(.L_22 - .L_21)
	.align		4
.L_21:
        /*0040*/ 	.word	index@(_ZN7cutlass13device_kernelIN5flash19enable_sm80_to_sm89INS1_16FlashAttnFwdSm80INS1_25CollectiveMainloopFwdSm80ILi8ELi1ELb0EN4cute5tupleIJNS5_1CILi128EEENS7_ILi96EEENS7_ILi256EEEEEELi256ENS_6half_tEfNS_4arch4Sm80ELb1ELb0ELb1ELb0ELb0ELb0ELb1ELb0EEENS1_21CollectiveEpilogueFwdINS6_IJS8_SA_S9_EEENS6_IJNS7_ILi1EEESI_SI_EEESC_SE_Li256ELb0ELb1ELb0ELb0EEENS1_30DynamicPersistentTileSchedulerILi256ELi256ELb0ELb1ELb0EEEEEEEEEvNT_6ParamsE)
        /*0044*/ 	.word	0x00000000


	//----- nvinfo : EIATTR_REGCOUNT
	.align		4
.L_22:
        /*0048*/ 	.byte	0x04, 0x2f
        /*004a*/ 	.short	(.L_24 - .L_23)
	.align		4
.L_23:
        /*004c*/ 	.word	index@(_ZN7cutlass13device_kernelIN5flash19enable_sm80_to_sm89INS1_16FlashAttnFwdSm80INS1_25CollectiveMainloopFwdSm80ILi8ELi1ELb0EN4cute5tupleIJNS5_1CILi128EEENS7_ILi48EEENS7_ILi256EEEEEELi256ENS_6half_tEfNS_4arch4Sm80ELb0ELb1ELb1ELb1ELb0ELb1ELb1ELb0EEENS1_21CollectiveEpilogueFwdINS6_IJS8_SA_S9_EEENS6_IJNS7_ILi1EEESI_SI_EEESC_SE_Li256ELb1ELb1ELb0ELb0EEENS1_19SingleTileSchedulerILb1ELb0ELb1ELi128EEEEEEEEEvNT_6ParamsE)
        /*0050*/ 	.word	0x00000004


	//----- nvinfo : EIATTR_FRAME_SIZE
	.align		4
.L_24:
        /*0054*/ 	.byte	0x04, 0x11
        /*0056*/ 	.short	(.L_26 - .L_25)
	.align		4
.L_25:
        /*0058*/ 	.word	index@(_ZN7cutlass13device_kernelIN5flash19enable_sm80_to_sm89INS1_16FlashAttnFwdSm80INS1_25CollectiveMainloopFwdSm80ILi8ELi1ELb0EN4cute5tupleIJNS5_1CILi128EEENS7_ILi48EEENS7_ILi256EEEEEELi256ENS_6half_tEfNS_4arch4Sm80ELb0ELb1ELb1ELb1ELb0ELb1ELb1ELb0EEENS1_21CollectiveEpilogueFwdINS6_IJS8_SA_S9_EEENS6_IJNS7_ILi1EEESI_SI_EEESC_SE_Li256ELb1ELb1ELb0ELb0EEENS1_19SingleTileSchedulerILb1ELb0ELb1ELi128EEEEEEEEEvNT_6ParamsE)
        /*005c*/ 	.word	0x00000000


	//----- nvinfo : EIATTR_REGCOUNT
	.align		4
.L_26:
        /*0060*/ 	.byte	0x04, 0x2f
        /*0062*/ 	.short	(.L_28 - .L_27)
	.align		4
.L_27:
        /*0064*/ 	.word	index@(_ZN7cutlass13device_kernelIN5flash19enable_sm80_to_sm89INS1_16FlashAttnFwdSm80INS1_25CollectiveMainloopFwdSm80ILi8ELi1ELb0EN4cute5tupleIJNS5_1CILi128EEENS7_ILi64EEENS7_ILi256EEEEEELi256ENS_6half_tEfNS_4arch4Sm80ELb0ELb1ELb1ELb1ELb0ELb0ELb1ELb0EEENS1_21CollectiveEpilogueFwdINS6_IJS8_SA_S9_EEENS6_IJNS7_ILi1EEESI_SI_EEESC_SE_Li256ELb1ELb1ELb0ELb0EEENS1_19SingleTileSchedulerILb1ELb0ELb1ELi128EEEEEEEEEvNT_6ParamsE)
        /*0068*/ 	.word	0x00000004


	//----- nvinfo : EIATTR_FRAME_SIZE
	.align		4
.L_28:
        /*006c*/ 	.byte	0x04, 0x11
        /*006e*/ 	.short	(.L_30 - .L_29)
	.align		4
.L_29:
        /*0070*/ 	.word	index@(_ZN7cutlass13device_kernelIN5flash19enable_sm80_to_sm89INS1_16FlashAttnFwdSm80INS1_25CollectiveMainloopFwdSm80ILi8ELi1ELb0EN4cute5tupleIJNS5_1CILi128EEENS7_ILi64EEENS7_ILi256EEEEEELi256ENS_6half_tEfNS_4arch4Sm80ELb0ELb1ELb1ELb1ELb0ELb0ELb1ELb0EEENS1_21CollectiveEpilogueFwdINS6_IJS8_SA_S9_EEENS6_IJNS7_ILi1EEESI_SI_EEESC_SE_Li256ELb1ELb1ELb0ELb0EEENS1_19SingleTileSchedulerILb1ELb0ELb1ELi128EEEEEEEEEvNT_6ParamsE)
        /*0074*/ 	.word	0x00000000


	//----- nvinfo : EIATTR_REGCOUNT
	.align		4
.L_30:
        /*0078*/ 	.byte	0x04, 0x2f
        /*007a*/ 	.short	(.L_32 - .L_31)
	.align		4
.L_31:
        /*007c*/ 	.word	index@(_ZN7cutlass13device_kernelIN5flash19enable_sm80_to_sm89INS1_16FlashAttnFwdSm80INS1_25CollectiveMainloopFwdSm80ILi8ELi1ELb0EN4cute5tupleIJNS5_1CILi128EEENS7_ILi64EEENS7_ILi256EEEEEELi256ENS_6half_tEfNS_4arch4Sm80ELb0ELb1ELb1ELb0ELb0ELb0ELb1ELb0EEENS1_21CollectiveEpilogueFwdINS6_IJS8_SA_S9_EEENS6_IJNS7_ILi1EEESI_SI_EEESC_SE_Li256ELb0ELb1ELb0ELb0EEENS1_19SingleTileSchedulerILb0ELb0ELb1ELi128EEEEEEEEEvNT_6ParamsE)
        /*0080*/ 	.word	0x00000004


	//----- nvinfo : EIATTR_FRAME_SIZE
	.align		4
.L_32:
        /*0084*/ 	.byte	0x04, 0x11
        /*0086*/ 	.short	(.L_34 - .L_33)
	.align		4
.L_33:
        /*0088*/ 	.word	index@(_ZN7cutlass13device_kernelIN5flash19enable_sm80_to_sm89INS1_16FlashAttnFwdSm80INS1_25CollectiveMainloopFwdSm80ILi8ELi1ELb0EN4cute5tupleIJNS5_1CILi128EEENS7_ILi64EEENS7_ILi256EEEEEELi256ENS_6half_tEfNS_4arch4Sm80ELb0ELb1ELb1ELb0ELb0ELb0ELb1ELb0EEENS1_21CollectiveEpilogueFwdINS6_IJS8_SA_S9_EEENS6_IJNS7_ILi1EEESI_SI_EEESC_SE_Li256ELb0ELb1ELb0ELb0EEENS1_19SingleTileSchedulerILb0ELb0ELb1ELi128EEEEEEEEEvNT_6ParamsE)
        /*008c*/ 	.word	0x00000000


	//----- nvinfo : EIATTR_REGCOUNT
	.align		4
.L_34:
        /*0090*/ 	.byte	0x04, 0x2f
        /*0092*/ 	.short	(.L_36 - .L_35)
	.align		4
.L_35:
        /*0094*/ 	.word	index@(_ZN7cutlass13device_kernelIN5flash19enable_sm80_to_sm89INS1_16FlashAttnFwdSm80INS1_25CollectiveMainloopFwdSm80ILi8ELi1ELb0EN4cute5tupleIJNS5_1CILi128EEENS7_ILi48EEENS7_ILi256EEEEEELi256ENS_6half_tEfNS_4arch4Sm80ELb0ELb0ELb1ELb1ELb0ELb1ELb1ELb0EEENS1_21CollectiveEpilogueFwdINS6_IJS8_SA_S9_EEENS6_IJNS7_ILi1EEESI_SI_EEESC_SE_Li256ELb1ELb1ELb0ELb0EEENS1_19SingleTileSchedulerILb1ELb0ELb1ELi128EEEEEEEEEvNT_6ParamsE)
        /*0098*/ 	.word	0x00000004


	//----- nvinfo : EIATTR_FRAME_SIZE
	.align		4
.L_36:
        /*009c*/ 	.byte	0x04, 0x11
        /*009e*/ 	.short	(.L_38 - .L_37)
	.align		4
.L_37:
        /*00a0*/ 	.word	index@(_ZN7cutlass13device_kernelIN5flash19enable_sm80_to_sm89INS1_16FlashAttnFwdSm80INS1_25CollectiveMainloopFwdSm80ILi8ELi1ELb0EN4cute5tupleIJNS5_1CILi128EEENS7_ILi48EEENS7_ILi256EEEEEELi256ENS_6half_tEfNS_4arch4Sm80ELb0ELb0ELb1ELb1ELb0ELb1ELb1ELb0EEENS1_21CollectiveEpilogueFwdINS6_IJS8_SA_S9_EEENS6_IJNS7_ILi1EEESI_SI_EEESC_SE_Li256ELb1ELb1ELb0ELb0EEENS1_19SingleTileSchedulerILb1ELb0ELb1ELi128EEEEEEEEEvNT_6ParamsE)
        /*00a4*/ 	.word	0x00000000


	//----- nvinfo : EIATTR_REGCOUNT
	.align		4
.L_38:
        /*00a8*/ 	.byte	0x04, 0x2f
        /*00aa*/ 	.short	(.L_40 - .L_39)
	.align		4
.L_39:
        /*00ac*/ 	.word	index@(_ZN7cutlass13device_kernelIN5flash19enable_sm80_to_sm89INS1_16FlashAttnFwdSm80INS1_25CollectiveMainloopFwdSm80ILi8ELi1ELb0EN4cute5tupleIJNS5_1CILi128EEENS7_ILi96EEENS7_ILi256EEEEEELi256ENS_6half_tEfNS_4arch4Sm80ELb0ELb0ELb1ELb1ELb0ELb0ELb1ELb0EEENS1_21CollectiveEpilogueFwdINS6_IJS8_SA_S9_EEENS6_IJNS7_ILi1EEESI_SI_EEESC_SE_Li256ELb1ELb1ELb0ELb0EEENS1_19SingleTileSchedulerILb1ELb0ELb1ELi128EEEEEEEEEvNT_6ParamsE)
        /*00b0*/ 	.word	0x00000004


	//----- nvinfo : EIATTR_FRAME_SIZE
	.align		4
.L_40:
        /*00b4*/ 	.byte	0x04, 0x11
        /*00b6*/ 	.short	(.L_42 - .L_41)
	.align		4
.L_41:
        /*00b8*/ 	.word	index@(_ZN7cutlass13device_kernelIN5flash19enable_sm80_to_sm89INS1_16FlashAttnFwdSm80INS1_25CollectiveMainloopFwdSm80ILi8ELi1ELb0EN4cute5tupleIJNS5_1CILi128EEENS7_ILi96EEENS7_ILi256EEEEEELi256ENS_6half_tEfNS_4arch4Sm80ELb0ELb0ELb1ELb1ELb0ELb0ELb1ELb0EEENS1_21CollectiveEpilogueFwdINS6_IJS8_SA_S9_EEENS6_IJNS7_ILi1EEESI_SI_EEESC_SE_Li256ELb1ELb1ELb0ELb0EEENS1_19SingleTileSchedulerILb1ELb0ELb1ELi128EEEEEEEEEvNT_6ParamsE)
        /*00bc*/ 	.word	0x00000000


	//----- nvinfo : EIATTR_REGCOUNT
	.align		4
.L_42:
        /*00c0*/ 	.byte	0x04, 0x2f
        /*00c2*/ 	.short	(.L_44 - .L_43)
	.align		4
.L_43:
        /*00c4*/ 	.word	index@(_ZN7cutlass13device_kernelIN5flash19enable_sm80_to_sm89INS1_16FlashAttnFwdSm80INS1_25CollectiveMainloopFwdSm80ILi8ELi1ELb0EN4cute5tupleIJNS5_1CILi128EEENS7_ILi96EEENS7_ILi256EEEEEELi256ENS_6half_tEfNS_4arch4Sm80ELb0ELb0ELb1ELb0ELb0ELb0ELb1ELb0EEENS1_21CollectiveEpilogueFwdINS6_IJS8_SA_S9_EEENS6_IJNS7_ILi1EEESI_SI_EEESC_SE_Li256ELb0ELb1ELb0ELb0EEENS1_19SingleTileSchedulerILb0ELb0ELb1ELi128EEEEEEEEEvNT_6ParamsE)
        /*00c8*/ 	.word	0x00000004


	//----- nvinfo : EIATTR_FRAME_SIZE
	.align		4
.L_44:
        /*00cc*/ 	.byte	0x04, 0x11
        /*00ce*/ 	.short	(.L_46 - .L_45)
	.align		4
.L_45:
        /*00d0*/ 	.word	index@(_ZN7cutlass13device_kernelIN5flash19enable_sm80_to_sm89INS1_16FlashAttnFwdSm80INS1_25CollectiveMainloopFwdSm80ILi8ELi1ELb0EN4cute5tupleIJNS5_1CILi128EEENS7_ILi96EEENS7_ILi256EEEEEELi256ENS_6half_tEfNS_4arch4Sm80ELb0ELb0ELb1ELb0ELb0ELb0ELb1ELb0EEENS1_21CollectiveEpilogueFwdINS6_IJS8_SA_S9_EEENS6_IJNS7_ILi1EEESI_SI_EEESC_SE_Li256ELb0ELb1ELb0ELb0EEENS1_19SingleTileSchedulerILb0ELb0ELb1ELi128EEEEEEEEEvNT_6ParamsE)
        /*00d4*/ 	.word	0x00000000


	//----- nvinfo : EIATTR_REGCOUNT
	.align		4
.L_46:
        /*00d8*/ 	.byte	0x04, 0x2f
        /*00da*/ 	.short	(.L_48 - .L_47)
	.align		4
.L_47:
        /*00dc*/ 	.word	index@(_ZN7cutlass13device_kernelIN5flash19enable_sm80_to_sm89INS1_16FlashAttnFwdSm80INS1_25CollectiveMainloopFwdSm80ILi8ELi1ELb0EN4cute5tupleIJNS5_1CILi128EEENS7_ILi32EEENS7_ILi256EEEEEELi256ENS_6half_tEfNS_4arch4Sm80ELb1ELb0ELb1ELb1ELb0ELb1ELb1ELb0EEENS1_21CollectiveEpilogueFwdINS6_IJS8_SA_S9_EEENS6_IJNS7_ILi1EEESI_SI_EEESC_SE_Li256ELb1ELb1ELb0ELb0EEENS1_19SingleTileSchedulerILb1ELb0ELb1ELi128EEEEEEEEEvNT_6ParamsE)
        /*00e0*/ 	.word	0x00000004


	//----- nvinfo : EIATTR_FRAME_SIZE
	.align		4
.L_48:
        /*00e4*/ 	.byte	0x04, 0x11
        /*00e6*/ 	.short	(.L_50 - .L_49)
	.align		4
.L_49:
        /*00e8*/ 	.word	index@(_ZN7cutlass13device_kernelIN5flash19enable_sm80_to_sm89INS1_16FlashAttnFwdSm80INS1_25CollectiveMainloopFwdSm80ILi8ELi1ELb0EN4cute5tupleIJNS5_1CILi128EEENS7_ILi32EEENS7_ILi256EEEEEELi256ENS_6half_tEfNS_4arch4Sm80ELb1ELb0ELb1ELb1ELb0ELb1ELb1ELb0EEENS1_21CollectiveEpilogueFwdINS6_IJS8_SA_S9_EEENS6_IJNS7_ILi1EEESI_SI_EEESC_SE_Li256ELb1ELb1ELb0ELb0EEENS1_19SingleTileSchedulerILb1ELb0ELb1ELi128EEEEEEEEEvNT_6ParamsE)
        /*00ec*/ 	.word	0x00000000


	//----- nvinfo : EIATTR_REGCOUNT
	.align		4
.L_50:
        /*00f0*/ 	.byte	0x04, 0x2f
        /*00f2*/ 	.short	(.L_52 - .L_51)
	.align		4
.L_51:
        /*00f4*/ 	.word	index@(_ZN7cutlass13device_kernelIN5flash19enable_sm80_to_sm89INS1_16FlashAttnFwdSm80INS1_25CollectiveMainloopFwdSm80ILi8ELi1ELb1EN4cute5tupleIJNS5_1CILi128EEENS7_ILi64EEENS7_ILi256EEEEEELi256ENS_6half_tEfNS_4arch4Sm80ELb1ELb0ELb1ELb1ELb0ELb0ELb1ELb0EEENS1_21CollectiveEpilogueFwdINS6_IJS8_SA_S9_EEENS6_IJNS7_ILi1EEESI_SI_EEESC_SE_Li256ELb1ELb1ELb0ELb0EEENS1_19SingleTileSchedulerILb1ELb0ELb1ELi128EEEEEEEEEvNT_6ParamsE)
        /*00f8*/ 	.word	0x00000004


	//----- nvinfo : EIATTR_FRAME_SIZE
	.align		4
.L_52:
        /*00fc*/ 	.byte	0x04, 0x11
        /*00fe*/ 	.short	(.L_54 - .L_53)
	.align		4
.L_53:
        /*0100*/ 	.word	index@(_ZN7cutlass13device_kernelIN5flash19enable_sm80_to_sm89INS1_16FlashAttnFwdSm80INS1_25CollectiveMainloopFwdSm80ILi8ELi1ELb1EN4cute5tupleIJNS5_1CILi128EEENS7_ILi64EEENS7_ILi256EEEEEELi256ENS_6half_tEfNS_4arch4Sm80ELb1ELb0ELb1ELb1ELb0ELb0ELb1ELb0EEENS1_21CollectiveEpilogueFwdINS6_IJS8_SA_S9_EEENS6_IJNS7_ILi1EEESI_SI_EEESC_SE_Li256ELb1ELb1ELb0ELb0EEENS1_19SingleTileSchedulerILb1ELb0ELb1ELi128EEEEEEEEEvNT_6ParamsE)
        /*0104*/ 	.word	0x00000000


	//----- nvinfo : EIATTR_REGCOUNT
	.align		4
.L_54:
        /*0108*/ 	.byte	0x04, 0x2f
        /*010a*/ 	.short	(.L_56 - .L_55)
	.align		4
.L_55:
        /*010c*/ 	.word	index@(_ZN7cutlass13device_kernelIN5flash19enable_sm80_to_sm89INS1_16FlashAttnFwdSm80INS1_25CollectiveMainloopFwdSm80ILi8ELi1ELb1EN4cute5tupleIJNS5_1CILi128EEENS7_ILi64EEENS7_ILi256EEEEEELi256ENS_6half_tEfNS_4arch4Sm80ELb1ELb0ELb1ELb0ELb0ELb0ELb1ELb0EEENS1_21CollectiveEpilogueFwdINS6_IJS8_SA_S9_EEENS6_IJNS7_ILi1EEESI_SI_EEESC_SE_Li256ELb0ELb1ELb0ELb0EEENS1_30DynamicPersistentTileSchedulerILi256ELi256ELb0ELb1ELb0EEEEEEEEEvNT_6ParamsE)
        /*0110*/ 	.word	0x00000004


	//----- nvinfo : EIATTR_FRAME_SIZE
	.align		4
.L_56:
        /*0114*/ 	.byte	0x04, 0x11
        /*0116*/ 	.short	(.L_58 - .L_57)
	.align		4
.L_57:
        /*0118*/ 	.word	index@(_ZN7cutlass13device_kernelIN5flash19enable_sm80_to_sm89INS1_16FlashAttnFwdSm80INS1_25CollectiveMainloopFwdSm80ILi8ELi1ELb1EN4cute5tupleIJNS5_1CILi128EEENS7_ILi64EEENS7_ILi256EEEEEELi256ENS_6half_tEfNS_4arch4Sm80ELb1ELb0ELb1ELb0ELb0ELb0ELb1ELb0EEENS1_21CollectiveEpilogueFwdINS6_IJS8_SA_S9_EEENS6_IJNS7_ILi1EEESI_SI_EEESC_SE_Li256ELb0ELb1ELb0ELb0EEENS1_30DynamicPersistentTileSchedulerILi256ELi256ELb0ELb1ELb0EEEEEEEEEvNT_6ParamsE)
        /*011c*/ 	.word	0x00000000


	//----- nvinfo : EIATTR_REGCOUNT
	.align		4
.L_58:
        /*0120*/ 	.byte	0x04, 0x2f
        /*0122*/ 	.short	(.L_60 - .L_59)
	.align		4
.L_59:
        /*0124*/ 	.word	index@(_ZN7cutlass13device_kernelIN5flash19enable_sm80_to_sm89INS1_16FlashAttnFwdSm80INS1_25CollectiveMainloopFwdSm80ILi8ELi1ELb0EN4cute5tupleIJNS5_1CILi128EEENS7_ILi32EEENS7_ILi256EEEEEELi256ENS_6half_tEfNS_4arch4Sm80ELb0ELb1ELb1ELb1ELb0ELb1ELb1ELb0EEENS1_21CollectiveEpilogueFwdINS6_IJS8_SA_S9_EEENS6_IJNS7_ILi1EEESI_SI_EEESC_SE_Li256ELb1ELb1ELb0ELb0EEENS1_19SingleTileSchedulerILb1ELb0ELb1ELi128EEEEEEEEEvNT_6ParamsE)
        /*0128*/ 	.word	0x00000004


	//----- nvinfo : EIATTR_FRAME_SIZE
	.align		4
.L_60:
        /*012c*/ 	.byte	0x04, 0x11
        /*012e*/ 	.short	(.L_62 - .L_61)
	.align		4
.L_61:
        /*0130*/ 	.word	index@(_ZN7cutlass13device_kernelIN5flash19enable_sm80_to_sm89INS1_16FlashAttnFwdSm80INS1_25CollectiveMainloopFwdSm80ILi8ELi1ELb0EN4cute5tupleIJNS5_1CILi128EEENS7_ILi32EEENS7_ILi256EEEEEELi256ENS_6half_tEfNS_4arch4Sm80ELb0ELb1ELb1ELb1ELb0ELb1ELb1ELb0EEENS1_21CollectiveEpilogueFwdINS6_IJS8_SA_S9_EEENS6_IJNS7_ILi1EEESI_SI_EEESC_SE_Li256ELb1ELb1ELb0ELb0EEENS1_19SingleTileSchedulerILb1ELb0ELb1ELi128EEEEEEEEEvNT_6ParamsE)
        /*0134*/ 	.word	0x00000000


	//----- nvinfo : EIATTR_REGCOUNT
	.align		4
.L_62:
        /*0138*/ 	.byte	0x04, 0x2f
        /*013a*/ 	.short	(.L_64 - .L_63)
	.align		4
.L_63:
        /*013c*/ 	.word	index@(_ZN7cutlass13device_kernelIN5flash19enable_sm80_to_sm89INS1_16FlashAttnFwdSm80INS1_25CollectiveMainloopFwdSm80ILi8ELi1ELb1EN4cute5tupleIJNS5_1CILi128EEENS7_ILi48EEENS7_ILi256EEEEEELi256ENS_6half_tEfNS_4arch4Sm80ELb0ELb1ELb1ELb1ELb0ELb0ELb1ELb0EEENS1_21CollectiveEpilogueFwdINS6_IJS8_SA_S9_EEENS6_IJNS7_ILi1EEESI_SI_EEESC_SE_Li256ELb1ELb1ELb0ELb0EEENS1_19SingleTileSchedulerILb1ELb0ELb1ELi128EEEEEEEEEvNT_6ParamsE)
        /*0140*/ 	.word	0x00000004


	//----- nvinfo : EIATTR_FRAME_SIZE
	.align		4
.L_64:
        /*0144*/ 	.byte	0x04, 0x11
        /*0146*/ 	.short	(.L_66 - .L_65)
	.align		4
.L_65:
        /*0148*/ 	.word	index@(_ZN7cutlass13device_kernelIN5flash19enable_sm80_to_sm89INS1_16FlashAttnFwdSm80INS1_25CollectiveMainloopFwdSm80ILi8ELi1ELb1EN4cute5tupleIJNS5_1CILi128EEENS7_ILi48EEENS7_ILi256EEEEEELi256ENS_6half_tEfNS_4arch4Sm80ELb0ELb1ELb1ELb1ELb0ELb0ELb1ELb0EEENS1_21CollectiveEpilogueFwdINS6_IJS8_SA_S9_EEENS6_IJNS7_ILi1EEESI_SI_EEESC_SE_Li256ELb1ELb1ELb0ELb0EEENS1_19SingleTileSchedulerILb1ELb0ELb1ELi128EEEEEEEEEvNT_6ParamsE)
        /*014c*/ 	.word	0x00000000


	//----- nvinfo : EIATTR_REGCOUNT
	.align		4
.L_66:
        /*0150*/ 	.byte	0x04, 0x2f
        /*0152*/ 	.short	(.L_68 - .L_67)
	.align		4
.L_67:
        /*0154*/ 	.word	index@(_ZN7cutlass13device_kernelIN5flash19enable_sm80_to_sm89INS1_16FlashAttnFwdSm80INS1_25CollectiveMainloopFwdSm80ILi8ELi1ELb1EN4cute5tupleIJNS5_1CILi128EEENS7_ILi48EEENS7_ILi256EEEEEELi256ENS_6half_tEfNS_4arch4Sm80ELb0ELb1ELb1ELb0ELb0ELb0ELb1ELb0EEENS1_21CollectiveEpilogueFwdINS6_IJS8_SA_S9_EEENS6_IJNS7_ILi1EEESI_SI_EEESC_SE_Li256ELb0ELb1ELb0ELb0EEENS1_19SingleTileSchedulerILb0ELb0ELb1ELi128EEEEEEEEEvNT_6ParamsE)
        /*0158*/ 	.word	0x00000004


	//----- nvinfo : EIATTR_FRAME_SIZE
	.align		4
.L_68:
        /*015c*/ 	.byte	0x04, 0x11
        /*015e*/ 	.short	(.L_70 - .L_69)
	.align		4
.L_69:
        /*0160*/ 	.word	index@(_ZN7cutlass13device_kernelIN5flash19enable_sm80_to_sm89INS1_16FlashAttnFwdSm80INS1_25CollectiveMainloopFwdSm80ILi8ELi1ELb1EN4cute5tupleIJNS5_1CILi128EEENS7_ILi48EEENS7_ILi256EEEEEELi256ENS_6half_tEfNS_4arch4Sm80ELb0ELb1ELb1ELb0ELb0ELb0ELb1ELb0EEENS1_21CollectiveEpilogueFwdINS6_IJS8_SA_S9_EEENS6_IJNS7_ILi1EEESI_SI_EEESC_SE_Li256ELb0ELb1ELb0ELb0EEENS1_19SingleTileSchedulerILb0ELb0ELb1ELi128EEEEEEEEEvNT_6ParamsE)
        /*0164*/ 	.word	0x00000000


	//----- nvinfo : EIATTR_REGCOUNT
	.align		4
.L_70:
        /*0168*/ 	.byte	0x04, 0x2f
        /*016a*/ 	.short	(.L_72 - .L_71)
	.align		4
.L_71:
        /*016c*/ 	.word	index@(_ZN7cutlass13device_kernelIN5flash19enable_sm80_to_sm89INS1_16FlashAttnFwdSm80INS1_25CollectiveMainloopFwdSm80ILi8ELi1ELb0EN4cute5tupleIJNS5_1CILi128EEENS7_ILi32EEENS7_ILi256EEEEEELi256ENS_6half_tEfNS_4arch4Sm80ELb0ELb0ELb1ELb1ELb0ELb1ELb1ELb0EEENS1_21CollectiveEpilogueFwdINS6_IJS8_SA_S9_EEENS6_IJNS7_ILi1EEESI_SI_EEESC_SE_Li256ELb1ELb1ELb0ELb0EEENS1_19SingleTileSchedulerILb1ELb0ELb1ELi128EEEEEEEEEvNT_6ParamsE)
        /*0170*/ 	.word	0x00000004


	//----- nvinfo : EIATTR_FRAME_SIZE
	.align		4
.L_72:
        /*0174*/ 	.byte	0x04, 0x11
        /*0176*/ 	.short	(.L_74 - .L_73)
	.align		4
.L_73:
        /*0178*/ 	.word	index@(_ZN7cutlass13device_kernelIN5flash19enable_sm80_to_sm89INS1_16FlashAttnFwdSm80INS1_25CollectiveMainloopFwdSm80ILi8ELi1ELb0EN4cute5tupleIJNS5_1CILi128EEENS7_ILi32EEENS7_ILi256EEEEEELi256ENS_6half_tEfNS_4arch4Sm80ELb0ELb0ELb1ELb1ELb0ELb1ELb1ELb0EEENS1_21CollectiveEpilogueFwdINS6_IJS8_SA_S9_EEENS6_IJNS7_ILi1EEESI_SI_EEESC_SE_Li256ELb1ELb1ELb0ELb0EEENS1_19SingleTileSchedulerILb1ELb0ELb1ELi128EEEEEEEEEvNT_6ParamsE)
        /*017c*/ 	.word	0x00000000


	//----- nvinfo : EIATTR_REGCOUNT
	.align		4
.L_74:
        /*0180*/ 	.byte	0x04, 0x2f
        /*0182*/ 	.short	(.L_76 - .L_75)
	.align		4
.L_75:
        /*0184*/ 	.word	index@(_ZN7cutlass13device_kernelIN5flash19enable_sm80_to_sm89INS1_16FlashAttnFwdSm80INS1_25CollectiveMainloopFwdSm80ILi8ELi1ELb1EN4cute5tupleIJNS5_1CILi128EEENS7_ILi64EEENS7_ILi256EEEEEELi256ENS_6half_tEfNS_4arch4Sm80ELb0ELb0ELb1ELb1ELb0ELb0ELb1ELb0EEENS1_21CollectiveEpilogueFwdINS6_IJS8_SA_S9_EEENS6_IJNS7_ILi1EEESI_SI_EEESC_SE_Li256ELb1ELb1ELb0ELb0EEENS1_19SingleTileSchedulerILb1ELb0ELb1ELi128EEEEEEEEEvNT_6ParamsE)
        /*0188*/ 	.word	0x00000004


	//----- nvinfo : EIATTR_FRAME_SIZE
	.align		4
.L_76:
        /*018c*/ 	.byte	0x04, 0x11
        /*018e*/ 	.short	(.L_78 - .L_77)
	.align		4
.L_77:
        /*0190*/ 	.word	index@(_ZN7cutlass13device_kernelIN5flash19enable_sm80_to_sm89INS1_16FlashAttnFwdSm80INS1_25CollectiveMainloopFwdSm80ILi8ELi1ELb1EN4cute5tupleIJNS5_1CILi128EEENS7_ILi64EEENS7_ILi256EEEEEELi256ENS_6half_tEfNS_4arch4Sm80ELb0ELb0ELb1ELb1ELb0ELb0ELb1ELb0EEENS1_21CollectiveEpilogueFwdINS6_IJS8_SA_S9_EEENS6_IJNS7_ILi1EEESI_SI_EEESC_SE_Li256ELb1ELb1ELb0ELb0EEENS1_19SingleTileSchedulerILb1ELb0ELb1ELi128EEEEEEEEEvNT_6ParamsE)
        /*0194*/ 	.word	0x00000000


	//----- nvinfo : EIATTR_REGCOUNT
	.align		4
.L_78:
        /*0198*/ 	.byte	0x04, 0x2f
        /*019a*/ 	.short	(.L_80 - .L_79)
	.align		4
.L_79:
        /*019c*/ 	.word	index@(_ZN7cutlass13device_kernelIN5flash19enable_sm80_to_sm89INS1_16FlashAttnFwdSm80INS1_25CollectiveMainloopFwdSm80ILi8ELi1ELb1EN4cute5tupleIJNS5_1CILi128EEENS7_ILi64EEENS7_ILi256EEEEEELi256ENS_6half_tEfNS_4arch4Sm80ELb0ELb0ELb1ELb0ELb0ELb0ELb1ELb0EEENS1_21CollectiveEpilogueFwdINS6_IJS8_SA_S9_EEENS6_IJNS7_ILi1EEESI_SI_EEESC_SE_Li256ELb0ELb1ELb0ELb0EEENS1_19SingleTileSchedulerILb0ELb0ELb1ELi128EEEEEEEEEvNT_6ParamsE)
        /*01a0*/ 	.word	0x00000004


	//----- nvinfo : EIATTR_FRAME_SIZE
	.align		4
.L_80:
        /*01a4*/ 	.byte	0x04, 0x11
        /*01a6*/ 	.short	(.L_82 - .L_81)
	.align		4
.L_81:
        /*01a8*/ 	.word	index@(_ZN7cutlass13device_kernelIN5flash19enable_sm80_to_sm89INS1_16FlashAttnFwdSm80INS1_25CollectiveMainloopFwdSm80ILi8ELi1ELb1EN4cute5tupleIJNS5_1CILi128EEENS7_ILi64EEENS7_ILi256EEEEEELi256ENS_6half_tEfNS_4arch4Sm80ELb0ELb0ELb1ELb0ELb0ELb0ELb1ELb0EEENS1_21CollectiveEpilogueFwdINS6_IJS8_SA_S9_EEENS6_IJNS7_ILi1EEESI_SI_EEESC_SE_Li256ELb0ELb1ELb0ELb0EEENS1_19SingleTileSchedulerILb0ELb0ELb1ELi128EEEEEEEEEvNT_6ParamsE)
        /*01ac*/ 	.word	0x00000000


	//----- nvinfo : EIATTR_MIN_STACK_SIZE
	.align		4
.L_82:
        /*01b0*/ 	.byte	0x04, 0x12
        /*01b2*/ 	.short	(.L_84 - .L_83)
	.align		4
.L_83:
        /*01b4*/ 	.word	index@(_ZN7cutlass13device_kernelIN5flash19enable_sm80_to_sm89INS1_16FlashAttnFwdSm80INS1_25CollectiveMainloopFwdSm80ILi8ELi1ELb1EN4cute5tupleIJNS5_1CILi128EEENS7_ILi64EEENS7_ILi256EEEEEELi256ENS_6half_tEfNS_4arch4Sm80ELb0ELb0ELb1ELb0ELb0ELb0ELb1ELb0EEENS1_21CollectiveEpilogueFwdINS6_IJS8_SA_S9_EEENS6_IJNS7_ILi1EEESI_SI_EEESC_SE_Li256ELb0ELb1ELb0ELb0EEENS1_19SingleTileSchedulerILb0ELb0ELb1ELi128EEEEEEEEEvNT_6ParamsE)
        /*01b8*/ 	.word	0x00000000


	//----- nvinfo : EIATTR_MIN_STACK_SIZE
	.align		4
.L_84:
        /*01bc*/ 	.byte	0x04, 0x12
        /*01be*/ 	.short	(.L_86 - .L_85)
	.align		4
.L_85:
        /*01c0*/ 	.word	index@(_ZN7cutlass13device_kernelIN5flash19enable_sm80_to_sm89INS1_16FlashAttnFwdSm80INS1_25CollectiveMainloopFwdSm80ILi8ELi1ELb1EN4cute5tupleIJNS5_1CILi128EEENS7_ILi64EEENS7_ILi256EEEEEELi256ENS_6half_tEfNS_4arch4Sm80ELb0ELb0ELb1ELb1ELb0ELb0ELb1ELb0EEENS1_21CollectiveEpilogueFwdINS6_IJS8_SA_S9_EEENS6_IJNS7_ILi1EEESI_SI_EEESC_SE_Li256ELb1ELb1ELb0ELb0EEENS1_19SingleTileSchedulerILb1ELb0ELb1ELi128EEEEEEEEEvNT_6ParamsE)
        /*01c4*/ 	.word	0x00000000


	//----- nvinfo : EIATTR_MIN_STACK_SIZE
	.align		4
.L_86:
        /*01c8*/ 	.byte	0x04, 0x12
        /*01ca*/ 	.short	(.L_88 - .L_87)
	.align		4
.L_87:
        /*01cc*/ 	.word	index@(_ZN7cutlass13device_kernelIN5flash19enable_sm80_to_sm89INS1_16FlashAttnFwdSm80INS1_25CollectiveMainloopFwdSm80ILi8ELi1ELb0EN4cute5tupleIJNS5_1CILi128EEENS7_ILi32EEENS7_ILi256EEEEEELi256ENS_6half_tEfNS_4arch4Sm80ELb0ELb0ELb1ELb1ELb0ELb1ELb1ELb0EEENS1_21CollectiveEpilogueFwdINS6_IJS8_SA_S9_EEENS6_IJNS7_ILi1EEESI_SI_EEESC_SE_Li256ELb1ELb1ELb0ELb0EEENS1_19SingleTileSchedulerILb1ELb0ELb1ELi128EEEEEEEEEvNT_6ParamsE)
        /*01d0*/ 	.word	0x00000000


	//----- nvinfo : EIATTR_MIN_STACK_SIZE
	.align		4
.L_88:
        /*01d4*/ 	.byte	0x04, 0x12
        /*01d6*/ 	.short	(.L_90 - .L_89)
	.align		4
.L_89:
        /*01d8*/ 	.word	index@(_ZN7cutlass13device_kernelIN5flash19enable_sm80_to_sm89INS1_16FlashAttnFwdSm80INS1_25CollectiveMainloopFwdSm80ILi8ELi1ELb1EN4cute5tupleIJNS5_1CILi128EEENS7_ILi48EEENS7_ILi256EEEEEELi256ENS_6half_tEfNS_4arch4Sm80ELb0ELb1ELb1ELb0ELb0ELb0ELb1ELb0EEENS1_21CollectiveEpilogueFwdINS6_IJS8_SA_S9_EEENS6_IJNS7_ILi1EEESI_SI_EEESC_SE_Li256ELb0ELb1ELb0ELb0EEENS1_19SingleTileSchedulerILb0ELb0ELb1ELi128EEEEEEEEEvNT_6ParamsE)
        /*01dc*/ 	.word	0x00000000


	//----- nvinfo : EIATTR_MIN_STACK_SIZE
	.align		4
.L_90:
        /*01e0*/ 	.byte	0x04, 0x12
        /*01e2*/ 	.short	(.L_92 - .L_91)
	.align		4
.L_91:
        /*01e4*/ 	.word	index@(_ZN7cutlass13device_kernelIN5flash19enable_sm80_to_sm89INS1_16FlashAttnFwdSm80INS1_25CollectiveMainloopFwdSm80ILi8ELi1ELb1EN4cute5tupleIJNS5_1CILi128EEENS7_ILi48EEENS7_ILi256EEEEEELi256ENS_6half_tEfNS_4arch4Sm80ELb0ELb1ELb1ELb1ELb0ELb0ELb1ELb0EEENS1_21CollectiveEpilogueFwdINS6_IJS8_SA_S9_EEENS6_IJNS7_ILi1EEESI_SI_EEESC_SE_Li256ELb1ELb1ELb0ELb0EEENS1_19SingleTileSchedulerILb1ELb0ELb1ELi128EEEEEEEEEvNT_6ParamsE)
        /*01e8*/ 	.word	0x00000000


	//----- nvinfo : EIATTR_MIN_STACK_SIZE
	.align		4
.L_92:
        /*01ec*/ 	.byte	0x04, 0x12
        /*01ee*/ 	.short	(.L_94 - .L_93)
	.align		4
.L_93:
        /*01f0*/ 	.word	index@(_ZN7cutlass13device_kernelIN5flash19enable_sm80_to_sm89INS1_16FlashAttnFwdSm80INS1_25CollectiveMainloopFwdSm80ILi8ELi1ELb0EN4cute5tupleIJNS5_1CILi128EEENS7_ILi32EEENS7_ILi256EEEEEELi256ENS_6half_tEfNS_4arch4Sm80ELb0ELb1ELb1ELb1ELb0ELb1ELb1ELb0EEENS1_21CollectiveEpilogueFwdINS6_IJS8_SA_S9_EEENS6_IJNS7_ILi1EEESI_SI_EEESC_SE_Li256ELb1ELb1ELb0ELb0EEENS1_19SingleTileSchedulerILb1ELb0ELb1ELi128EEEEEEEEEvNT_6ParamsE)
        /*01f4*/ 	.word	0x00000000


	//----- nvinfo : EIATTR_MIN_STACK_SIZE
	.align		4
.L_94:
        /*01f8*/ 	.byte	0x04, 0x12
        /*01fa*/ 	.short	(.L_96 - .L_95)
	.align		4
.L_95:
        /*01fc*/ 	.word	index@(_ZN7cutlass13device_kernelIN5flash19enable_sm80_to_sm89INS1_16FlashAttnFwdSm80INS1_25CollectiveMainloopFwdSm80ILi8ELi1ELb1EN4cute5tupleIJNS5_1CILi128EEENS7_ILi64EEENS7_ILi256EEEEEELi256ENS_6half_tEfNS_4arch4Sm80ELb1ELb0ELb1ELb0ELb0ELb0ELb1ELb0EEENS1_21CollectiveEpilogueFwdINS6_IJS8_SA_S9_EEENS6_IJNS7_ILi1EEESI_SI_EEESC_SE_Li256ELb0ELb1ELb0ELb0EEENS1_30DynamicPersistentTileSchedulerILi256ELi256ELb0ELb1ELb0EEEEEEEEEvNT_6ParamsE)
        /*0200*/ 	.word	0x00000000


	//----- nvinfo : EIATTR_MIN_STACK_SIZE
	.align		4
.L_96:
        /*0204*/ 	.byte	0x04, 0x12
        /*0206*/ 	.short	(.L_98 - .L_97)
	.align		4
.L_97:
        /*0208*/ 	.word	index@(_ZN7cutlass13device_kernelIN5flash19enable_sm80_to_sm89INS1_16FlashAttnFwdSm80INS1_25CollectiveMainloopFwdSm80ILi8ELi1ELb1EN4cute5tupleIJNS5_1CILi128EEENS7_ILi64EEENS7_ILi256EEEEEELi256ENS_6half_tEfNS_4arch4Sm80ELb1ELb0ELb1ELb1ELb0ELb0ELb1ELb0EEENS1_21CollectiveEpilogueFwdINS6_IJS8_SA_S9_EEENS6_IJNS7_ILi1EEESI_SI_EEESC_SE_Li256ELb1ELb1ELb0ELb0EEENS1_19SingleTileSchedulerILb1ELb0ELb1ELi128EEEEEEEEEvNT_6ParamsE)
        /*020c*/ 	.word	0x00000000


	//----- nvinfo : EIATTR_MIN_STACK_SIZE
	.align		4
.L_98:
        /*0210*/ 	.byte	0x04, 0x12
        /*0212*/ 	.short	(.L_100 - .L_99)
	.align		4
.L_99:
        /*0214*/ 	.word	index@(_ZN7cutlass13device_kernelIN5flash19enable_sm80_to_sm89INS1_16FlashAttnFwdSm80INS1_25CollectiveMainloopFwdSm80ILi8ELi1ELb0EN4cute5tupleIJNS5_1CILi128EEENS7_ILi32EEENS7_ILi256EEEEEELi256ENS_6half_tEfNS_4arch4Sm80ELb1ELb0ELb1ELb1ELb0ELb1ELb1ELb0EEENS1_21CollectiveEpilogueFwdINS6_IJS8_SA_S9_EEENS6_IJNS7_ILi1EEESI_SI_EEESC_SE_Li256ELb1ELb1ELb0ELb0EEENS1_19SingleTileSchedulerILb1ELb0ELb1ELi128EEEEEEEEEvNT_6ParamsE)
        /*0218*/ 	.word	0x00000000


	//----- nvinfo : EIATTR_MIN_STACK_SIZE
	.align		4
.L_100:
        /*021c*/ 	.byte	0x04, 0x12
        /*021e*/ 	.short	(.L_102 - .L_101)
	.align		4
.L_101:
        /*0220*/ 	.word	index@(_ZN7cutlass13device_kernelIN5flash19enable_sm80_to_sm89INS1_16FlashAttnFwdSm80INS1_25CollectiveMainloopFwdSm80ILi8ELi1ELb0EN4cute5tupleIJNS5_1CILi128EEENS7_ILi96EEENS7_ILi256EEEEEELi256ENS_6half_tEfNS_4arch4Sm80ELb0ELb0ELb1ELb0ELb0ELb0ELb1ELb0EEENS1_21CollectiveEpilogueFwdINS6_IJS8_SA_S9_EEENS6_IJNS7_ILi1EEESI_SI_EEESC_SE_Li256ELb0ELb1ELb0ELb0EEENS1_19SingleTileSchedulerILb0ELb0ELb1ELi128EEEEEEEEEvNT_6ParamsE)
        /*0224*/ 	.word	0x00000000


	//----- nvinfo : EIATTR_MIN_STACK_SIZE
	.align		4
.L_102:
        /*0228*/ 	.byte	0x04, 0x12
        /*022a*/ 	.short	(.L_104 - .L_103)
	.align		4
.L_103:
        /*022c*/ 	.word	index@(_ZN7cutlass13device_kernelIN5flash19enable_sm80_to_sm89INS1_16FlashAttnFwdSm80INS1_25CollectiveMainloopFwdSm80ILi8ELi1ELb0EN4cute5tupleIJNS5_1CILi128EEENS7_ILi96EEENS7_ILi256EEEEEELi256ENS_6half_tEfNS_4arch4Sm80ELb0ELb0ELb1ELb1ELb0ELb0ELb1ELb0EEENS1_21CollectiveEpilogueFwdINS6_IJS8_SA_S9_EEENS6_IJNS7_ILi1EEESI_SI_EEESC_SE_Li256ELb1ELb1ELb0ELb0EEENS1_19SingleTileSchedulerILb1ELb0ELb1ELi128EEEEEEEEEvNT_6ParamsE)
        /*0230*/ 	.word	0x00000000


	//----- nvinfo : EIATTR_MIN_STACK_SIZE
	.align		4
.L_104:
        /*0234*/ 	.byte	0x04, 0x12
        /*0236*/ 	.short	(.L_106 - .L_105)
	.align		4
.L_105:
        /*0238*/ 	.word	index@(_ZN7cutlass13device_kernelIN5flash19enable_sm80_to_sm89INS1_16FlashAttnFwdSm80INS1_25CollectiveMainloopFwdSm80ILi8ELi1ELb0EN4cute5tupleIJNS5_1CILi128EEENS7_ILi48EEENS7_ILi256EEEEEELi256ENS_6half_tEfNS_4arch4Sm80ELb0ELb0ELb1ELb1ELb0ELb1ELb1ELb0EEENS1_21CollectiveEpilogueFwdINS6_IJS8_SA_S9_EEENS6_IJNS7_ILi1EEESI_SI_EEESC_SE_Li256ELb1ELb1ELb0ELb0EEENS1_19SingleTileSchedulerILb1ELb0ELb1ELi128EEEEEEEEEvNT_6ParamsE)
        /*023c*/ 	.word	0x00000000


	//----- nvinfo : EIATTR_MIN_STACK_SIZE
	.align		4
.L_106:
        /*0240*/ 	.byte	0x04, 0x12
        /*0242*/ 	.short	(.L_108 - .L_107)
	.align		4
.L_107:
        /*0244*/ 	.word	index@(_ZN7cutlass13device_kernelIN5flash19enable_sm80_to_sm89INS1_16FlashAttnFwdSm80INS1_25CollectiveMainloopFwdSm80ILi8ELi1ELb0EN4cute5tupleIJNS5_1CILi128EEENS7_ILi64EEENS7_ILi256EEEEEELi256ENS_6half_tEfNS_4arch4Sm80ELb0ELb1ELb1ELb0ELb0ELb0ELb1ELb0EEENS1_21CollectiveEpilogueFwdINS6_IJS8_SA_S9_EEENS6_IJNS7_ILi1EEESI_SI_EEESC_SE_Li256ELb0ELb1ELb0ELb0EEENS1_19SingleTileSchedulerILb0ELb0ELb1ELi128EEEEEEEEEvNT_6ParamsE)
        /*0248*/ 	.word	0x00000000


	//----- nvinfo : EIATTR_MIN_STACK_SIZE
	.align		4
.L_108:
        /*024c*/ 	.byte	0x04, 0x12
        /*024e*/ 	.short	(.L_110 - .L_109)
	.align		4
.L_109:
        /*0250*/ 	.word	index@(_ZN7cutlass13device_kernelIN5flash19enable_sm80_to_sm89INS1_16FlashAttnFwdSm80INS1_25CollectiveMainloopFwdSm80ILi8ELi1ELb0EN4cute5tupleIJNS5_1CILi128EEENS7_ILi64EEENS7_ILi256EEEEEELi256ENS_6half_tEfNS_4arch4Sm80ELb0ELb1ELb1ELb1ELb0ELb0ELb1ELb0EEENS1_21CollectiveEpilogueFwdINS6_IJS8_SA_S9_EEENS6_IJNS7_ILi1EEESI_SI_EEESC_SE_Li256ELb1ELb1ELb0ELb0EEENS1_19SingleTileSchedulerILb1ELb0ELb1ELi128EEEEEEEEEvNT_6ParamsE)
        /*0254*/ 	.word	0x00000000


	//----- nvinfo : EIATTR_MIN_STACK_SIZE
	.align		4
.L_110:
        /*0258*/ 	.byte	0x04, 0x12
        /*025a*/ 	.short	(.L_112 - .L_111)
	.align		4
.L_111:
        /*025c*/ 	.word	index@(_ZN7cutlass13device_kernelIN5flash19enable_sm80_to_sm89INS1_16FlashAttnFwdSm80INS1_25CollectiveMainloopFwdSm80ILi8ELi1ELb0EN4cute5tupleIJNS5_1CILi128EEENS7_ILi48EEENS7_ILi256EEEEEELi256ENS_6half_tEfNS_4arch4Sm80ELb0ELb1ELb1ELb1ELb0ELb1ELb1ELb0EEENS1_21CollectiveEpilogueFwdINS6_IJS8_SA_S9_EEENS6_IJNS7_ILi1EEESI_SI_EEESC_SE_Li256ELb1ELb1ELb0ELb0EEENS1_19SingleTileSchedulerILb1ELb0ELb1ELi128EEEEEEEEEvNT_6ParamsE)
        /*0260*/ 	.word	0x00000000


	//----- nvinfo : EIATTR_MIN_STACK_SIZE
	.align		4
.L_112:
        /*0264*/ 	.byte	0x04, 0x12
        /*0266*/ 	.short	(.L_114 - .L_113)
	.align		4
.L_113:
        /*0268*/ 	.word	index@(_ZN7cutlass13device_kernelIN5flash19enable_sm80_to_sm89INS1_16FlashAttnFwdSm80INS1_25CollectiveMainloopFwdSm80ILi8ELi1ELb0EN4cute5tupleIJNS5_1CILi128EEENS7_ILi96EEENS7_ILi256EEEEEELi256ENS_6half_tEfNS_4arch4Sm80ELb1ELb0ELb1ELb0ELb0ELb0ELb1ELb0EEENS1_21CollectiveEpilogueFwdINS6_IJS8_SA_S9_EEENS6_IJNS7_ILi1EEESI_SI_EEESC_SE_Li256ELb0ELb1ELb0ELb0EEENS1_30DynamicPersistentTileSchedulerILi256ELi256ELb0ELb1ELb0EEEEEEEEEvNT_6ParamsE)
        /*026c*/ 	.word	0x00000000


	//----- nvinfo : EIATTR_MIN_STACK_SIZE
	.align		4
.L_114:
        /*0270*/ 	.byte	0x04, 0x12
        /*0272*/ 	.short	(.L_116 - .L_115)
	.align		4
.L_115:
        /*0274*/ 	.word	index@(_ZN7cutlass13device_kernelIN5flash19enable_sm80_to_sm89INS1_16FlashAttnFwdSm80INS1_25CollectiveMainloopFwdSm80ILi8ELi1ELb0EN4cute5tupleIJNS5_1CILi128EEENS7_ILi96EEENS7_ILi256EEEEEELi256ENS_6half_tEfNS_4arch4Sm80ELb1ELb0ELb1ELb1ELb0ELb0ELb1ELb0EEENS1_21CollectiveEpilogueFwdINS6_IJS8_SA_S9_EEENS6_IJNS7_ILi1EEESI_SI_EEESC_SE_Li256ELb1ELb1ELb0ELb0EEENS1_19SingleTileSchedulerILb1ELb0ELb1ELi128EEEEEEEEEvNT_6ParamsE)
        /*0278*/ 	.word	0x00000000


	//----- nvinfo : EIATTR_MIN_STACK_SIZE
	.align		4
.L_116:
        /*027c*/ 	.byte	0x04, 0x12
        /*027e*/ 	.short	(.L_118 - .L_117)
	.align		4
.L_117:
        /*0280*/ 	.word	index@(_ZN7cutlass13device_kernelIN5flash19enable_sm80_to_sm89INS1_16FlashAttnFwdSm80INS1_25CollectiveMainloopFwdSm80ILi8ELi1ELb0EN4cute5tupleIJNS5_1CILi128EEENS7_ILi48EEENS7_ILi256EEEEEELi256ENS_6half_tEfNS_4arch4Sm80ELb1ELb0ELb1ELb1ELb0ELb1ELb1ELb0EEENS1_21CollectiveEpilogueFwdINS6_IJS8_SA_S9_EEENS6_IJNS7_ILi1EEESI_SI_EEESC_SE_Li256ELb1ELb1ELb0ELb0EEENS1_19SingleTileSchedulerILb1ELb0ELb1ELi128EEEEEEEEEvNT_6ParamsE)
        /*0284*/ 	.word	0x00000000
.L_118:


//--------------------- .nv.compat                --------------------------
	.section	.nv.compat,"",@"SHT_CUDA_COMPAT_INFO"
	.align	4
        /*0000*/ 	.byte	0x02, 0x09, 0x01, 0x00, 0x02, 0x02, 0x01, 0x00, 0x02, 0x05, 0x05, 0x00, 0x03, 0x07, 0x01, 0x01
        /*0010*/ 	.byte	0x02, 0x03, 0x00, 0x00, 0x02, 0x06, 0x01, 0x00, 0x04, 0x0b, 0x08, 0x00, 0x00, 0x00, 0x00, 0x00
        /*0020*/ 	.byte	0x00, 0x00, 0x00, 0x00


//--------------------- .nv.info._ZN7cutlass13device_kernelIN5flash19enable_sm80_to_sm89INS1_16FlashAttnFwdSm80INS1_25CollectiveMainloopFwdSm80ILi8ELi1ELb1EN4cute5tupleIJNS5_1CILi128EEENS7_ILi64EEENS7_ILi256EEEEEELi256ENS_6half_tEfNS_4arch4Sm80ELb0ELb0ELb1ELb0ELb0ELb0ELb1ELb0EEENS1_21CollectiveEpilogueFwdINS6_IJS8_SA_S9_EEENS6_IJNS7_ILi1EEESI_SI_EEESC_SE_Li256ELb0ELb1ELb0ELb0EEENS1_19SingleTileSchedulerILb0ELb0ELb1ELi128EEEEEEEEEvNT_6ParamsE --------------------------
	.section	.nv.info._ZN7cutlass13device_kernelIN5flash19enable_sm80_to_sm89INS1_16FlashAttnFwdSm80INS1_25CollectiveMainloopFwdSm80ILi8ELi1ELb1EN4cute5tupleIJNS5_1CILi128EEENS7_ILi64EEENS7_ILi256EEEEEELi256ENS_6half_tEfNS_4arch4Sm80ELb0ELb0ELb1ELb0ELb0ELb0ELb1ELb0EEENS1_21CollectiveEpilogueFwdINS6_IJS8_SA_S9_EEENS6_IJNS7_ILi1EEESI_SI_EEESC_SE_Li256ELb0ELb1ELb0ELb0EEENS1_19SingleTileSchedulerILb0ELb0ELb1ELi128EEEEEEEEEvNT_6ParamsE,"",@"SHT_CUDA_INFO"
	.sectionflags	@""
	.align	4


	//----- nvinfo : EIATTR_CUDA_API_VERSION
	.align		4
        /*0000*/ 	.byte	0x04, 0x37
        /*0002*/ 	.short	(.L_120 - .L_119)
.L_119:
        /*0004*/ 	.word	0x00000082


	//----- nvinfo : EIATTR_KPARAM_INFO
	.align		4
.L_120:
        /*0008*/ 	.byte	0x04, 0x17
        /*000a*/ 	.short	(.L_122 - .L_121)
.L_121:
        /*000c*/ 	.word	0x00000000
        /*0010*/ 	.short	0x0000
        /*0012*/ 	.short	0x0000
        /*0014*/ 	.byte	0x00, 0xf0, 0x61, 0x10


	//----- nvinfo : EIATTR_SPARSE_MMA_MASK
	.align		4
.L_122:
        /*0018*/ 	.byte	0x03, 0x50
        /*001a*/ 	.short	0x0000


	//----- nvinfo : EIATTR_MAXREG_COUNT
	.align		4
        /*001c*/ 	.byte	0x03, 0x1b
        /*001e*/ 	.short	0x00ff


	//----- nvinfo : EIATTR_MERCURY_ISA_VERSION
	.align		4
        /*0020*/ 	.byte	0x03, 0x5f
        /*0022*/ 	.short	0x0101


	//----- nvinfo : EIATTR_VRC_CTA_INIT_COUNT
	.align		4
        /*0024*/ 	.byte	0x02, 0x4a
	.zero		1
	.zero		1


	//----- nvinfo : EIATTR_EXIT_INSTR_OFFSETS
	.align		4
        /*0028*/ 	.byte	0x04, 0x1c
        /*002a*/ 	.short	(.L_124 - .L_123)


	//   ....[0]....
.L_123:
        /*002c*/ 	.word	0x00000010


	//----- nvinfo : EIATTR_MAX_THREADS
	.align		4
.L_124:
        /*0030*/ 	.byte	0x04, 0x05
        /*0032*/ 	.short	(.L_126 - .L_125)
.L_125:
        /*0034*/ 	.word	0x00000100
        /*0038*/ 	.word	0x00000001
        /*003c*/ 	.word	0x00000001


	//----- nvinfo : EIATTR_CBANK_PARAM_SIZE
	.align		4
.L_126:
        /*0040*/ 	.byte	0x03, 0x19
        /*0042*/ 	.short	0x0418


	//----- nvinfo : EIATTR_PARAM_CBANK
	.align		4
        /*0044*/ 	.byte	0x04, 0x0a
        /*0046*/ 	.short	(.L_128 - .L_127)
	.align		4
.L_127:
        /*0048*/ 	.word	index@(.nv.constant0._ZN7cutlass13device_kernelIN5flash19enable_sm80_to_sm89INS1_16FlashAttnFwdSm80INS1_25CollectiveMainloopFwdSm80ILi8ELi1ELb1EN4cute5tupleIJNS5_1CILi128EEENS7_ILi64EEENS7_ILi256EEEEEELi256ENS_6half_tEfNS_4arch4Sm80ELb0ELb0ELb1ELb0ELb0ELb0ELb1ELb0EEENS1_21CollectiveEpilogueFwdINS6_IJS8_SA_S9_EEENS6_IJNS7_ILi1EEESI_SI_EEESC_SE_Li256ELb0ELb1ELb0ELb0EEENS1_19SingleTileSchedulerILb0ELb0ELb1ELi128EEEEEEEEEvNT_6ParamsE)
        /*004c*/ 	.short	0x0380
        /*004e*/ 	.short	0x0418


	//----- nvinfo : EIATTR_SW_WAR
	.align		4
.L_128:
        /*0050*/ 	.byte	0x04, 0x36
        /*0052*/ 	.short	(.L_130 - .L_129)
.L_129:
        /*0054*/ 	.word	0x00000008
.L_130:


//--------------------- .nv.info._ZN7cutlass13device_kernelIN5flash19enable_sm80_to_sm89INS1_16FlashAttnFwdSm80INS1_25CollectiveMainloopFwdSm80ILi8ELi1ELb1EN4cute5tupleIJNS5_1CILi128EEENS7_ILi64EEENS7_ILi256EEEEEELi256ENS_6half_tEfNS_4arch4Sm80ELb0ELb0ELb1ELb1ELb0ELb0ELb1ELb0EEENS1_21CollectiveEpilogueFwdINS6_IJS8_SA_S9_EEENS6_IJNS7_ILi1EEESI_SI_EEESC_SE_Li256ELb1ELb1ELb0ELb0EEENS1_19SingleTileSchedulerILb1ELb0ELb1ELi128EEEEEEEEEvNT_6ParamsE --------------------------
	.section	.nv.info._ZN7cutlass13device_kernelIN5flash19enable_sm80_to_sm89INS1_16FlashAttnFwdSm80INS1_25CollectiveMainloopFwdSm80ILi8ELi1ELb1EN4cute5tupleIJNS5_1CILi128EEENS7_ILi64EEENS7_ILi256EEEEEELi256ENS_6half_tEfNS_4arch4Sm80ELb0ELb0ELb1ELb1ELb0ELb0ELb1ELb0EEENS1_21CollectiveEpilogueFwdINS6_IJS8_SA_S9_EEENS6_IJNS7_ILi1EEESI_SI_EEESC_SE_Li256ELb1ELb1ELb0ELb0EEENS1_19SingleTileSchedulerILb1ELb0ELb1ELi128EEEEEEEEEvNT_6ParamsE,"",@"SHT_CUDA_INFO"
	.sectionflags	@""
	.align	4


	//----- nvinfo : EIATTR_CUDA_API_VERSION
	.align		4
        /*0000*/ 	.byte	0x04, 0x37
        /*0002*/ 	.short	(.L_132 - .L_131)
.L_131:
        /*0004*/ 	.word	0x00000082


	//----- nvinfo : EIATTR_KPARAM_INFO
	.align		4
.L_132:
        /*0008*/ 	.byte	0x04, 0x17
        /*000a*/ 	.short	(.L_134 - .L_133)
.L_133:
        /*000c*/ 	.word	0x00000000
        /*0010*/ 	.short	0x0000
        /*0012*/ 	.short	0x0000
        /*0014*/ 	.byte	0x00, 0xf0, 0x61, 0x10


	//----- nvinfo : EIATTR_SPARSE_MMA_MASK
	.align		4
.L_134:
        /*0018*/ 	.byte	0x03, 0x50
        /*001a*/ 	.short	0x0000


	//----- nvinfo : EIATTR_MAXREG_COUNT
	.align		4
        /*001c*/ 	.byte	0x03, 0x1b
        /*001e*/ 	.short	0x00ff


	//----- nvinfo : EIATTR_MERCURY_ISA_VERSION
	.align		4
        /*0020*/ 	.byte	0x03, 0x5f
        /*0022*/ 	.short	0x0101


	//----- nvinfo : EIATTR_VRC_CTA_INIT_COUNT
	.align		4
        /*0024*/ 	.byte	0x02, 0x4a
	.zero		1
	.zero		1


	//----- nvinfo : EIATTR_EXIT_INSTR_OFFSETS
	.align		4
        /*0028*/ 	.byte	0x04, 0x1c
        /*002a*/ 	.short	(.L_136 - .L_135)


	//   ....[0]....
.L_135:
        /*002c*/ 	.word	0x00000010


	//----- nvinfo : EIATTR_MAX_THREADS
	.align		4
.L_136:
        /*0030*/ 	.byte	0x04, 0x05
        /*0032*/ 	.short	(.L_138 - .L_137)
.L_137:
        /*0034*/ 	.word	0x00000100
        /*0038*/ 	.word	0x00000001
        /*003c*/ 	.word	0x00000001


	//----- nvinfo : EIATTR_CBANK_PARAM_SIZE
	.align		4
.L_138:
        /*0040*/ 	.byte	0x03, 0x19
        /*0042*/ 	.short	0x0418


	//----- nvinfo : EIATTR_PARAM_CBANK
	.align		4
        /*0044*/ 	.byte	0x04, 0x0a
        /*0046*/ 	.short	(.L_140 - .L_139)
	.align		4
.L_139:
        /*0048*/ 	.word	index@(.nv.constant0._ZN7cutlass13device_kernelIN5flash19enable_sm80_to_sm89INS1_16FlashAttnFwdSm80INS1_25CollectiveMainloopFwdSm80ILi8ELi1ELb1EN4cute5tupleIJNS5_1CILi128EEENS7_ILi64EEENS7_ILi256EEEEEELi256ENS_6half_tEfNS_4arch4Sm80ELb0ELb0ELb1ELb1ELb0ELb0ELb1ELb0EEENS1_21CollectiveEpilogueFwdINS6_IJS8_SA_S9_EEENS6_IJNS7_ILi1EEESI_SI_EEESC_SE_Li256ELb1ELb1ELb0ELb0EEENS1_19SingleTileSchedulerILb1ELb0ELb1ELi128EEEEEEEEEvNT_6ParamsE)
        /*004c*/ 	.short	0x0380
        /*004e*/ 	.short	0x0418


	//----- nvinfo : EIATTR_SW_WAR
	.align		4
.L_140:
        /*0050*/ 	.byte	0x04, 0x36
        /*0052*/ 	.short	(.L_142 - .L_141)
.L_141:
        /*0054*/ 	.word	0x00000008
.L_142:


//--------------------- .nv.info._ZN7cutlass13device_kernelIN5flash19enable_sm80_to_sm89INS1_16FlashAttnFwdSm80INS1_25CollectiveMainloopFwdSm80ILi8ELi1ELb0EN4cute5tupleIJNS5_1CILi128EEENS7_ILi32EEENS7_ILi256EEEEEELi256ENS_6half_tEfNS_4arch4Sm80ELb0ELb0ELb1ELb1ELb0ELb1ELb1ELb0EEENS1_21CollectiveEpilogueFwdINS6_IJS8_SA_S9_EEENS6_IJNS7_ILi1EEESI_SI_EEESC_SE_Li256ELb1ELb1ELb0ELb0EEENS1_19SingleTileSchedulerILb1ELb0ELb1ELi128EEEEEEEEEvNT_6ParamsE --------------------------
	.section	.nv.info._ZN7cutlass13device_kernelIN5flash19enable_sm80_to_sm89INS1_16FlashAttnFwdSm80INS1_25CollectiveMainloopFwdSm80ILi8ELi1ELb0EN4cute5tupleIJNS5_1CILi128EEENS7_ILi32EEENS7_ILi256EEEEEELi256ENS_6half_tEfNS_4arch4Sm80ELb0ELb0ELb1ELb1ELb0ELb1ELb1ELb0EEENS1_21CollectiveEpilogueFwdINS6_IJS8_SA_S9_EEENS6_IJNS7_ILi1EEESI_SI_EEESC_SE_Li256ELb1ELb1ELb0ELb0EEENS1_19SingleTileSchedulerILb1ELb0ELb1ELi128EEEEEEEEEvNT_6ParamsE,"",@"SHT_CUDA_INFO"
	.sectionflags	@""
	.align	4


	//----- nvinfo : EIATTR_CUDA_API_VERSION
	.align		4
        /*0000*/ 	.byte	0x04, 0x37
        /*0002*/ 	.short	(.L_144 - .L_143)
.L_143:
        /*0004*/ 	.word	0x00000082


	//----- nvinfo : EIATTR_KPARAM_INFO
	.align		4
.L_144:
        /*0008*/ 	.byte	0x04, 0x17
        /*000a*/ 	.short	(.L_146 - .L_145)
.L_145:
        /*000c*/ 	.word	0x00000000
        /*0010*/ 	.short	0x0000
        /*0012*/ 	.short	0x0000
        /*0014*/ 	.byte	0x00, 0xf0, 0x61, 0x10


	//----- nvinfo : EIATTR_SPARSE_MMA_MASK
	.align		4
.L_146:
        /*0018*/ 	.byte	0x03, 0x50
        /*001a*/ 	.short	0x0000


	//----- nvinfo : EIATTR_MAXREG_COUNT
	.align		4
        /*001c*/ 	.byte	0x03, 0x1b
        /*001e*/ 	.short	0x00ff


	//----- nvinfo : EIATTR_MERCURY_ISA_VERSION
	.align		4
        /*0020*/ 	.byte	0x03, 0x5f
        /*0022*/ 	.short	0x0101


	//----- nvinfo : EIATTR_VRC_CTA_INIT_COUNT
	.align		4
        /*0024*/ 	.byte	0x02, 0x4a
	.zero		1
	.zero		1


	//----- nvinfo : EIATTR_EXIT_INSTR_OFFSETS
	.align		4
        /*0028*/ 	.byte	0x04, 0x1c
        /*002a*/ 	.short	(.L_148 - .L_147)


	//   ....[0]....
.L_147:
        /*002c*/ 	.word	0x00000010


	//----- nvinfo : EIATTR_MAX_THREADS
	.align		4
.L_148:
        /*0030*/ 	.byte	0x04, 0x05
        /*0032*/ 	.short	(.L_150 - .L_149)
.L_149:
        /*0034*/ 	.word	0x00000100
        /*0038*/ 	.word	0x00000001
        /*003c*/ 	.word	0x00000001


	//----- nvinfo : EIATTR_CBANK_PARAM_SIZE
	.align		4
.L_150:
        /*0040*/ 	.byte	0x03, 0x19
        /*0042*/ 	.short	0x0418


	//----- nvinfo : EIATTR_PARAM_CBANK
	.align		4
        /*0044*/ 	.byte	0x04, 0x0a
        /*0046*/ 	.short	(.L_152 - .L_151)
	.align		4
.L_151:
        /*0048*/ 	.word	index@(.nv.constant0._ZN7cutlass13device_kernelIN5flash19enable_sm80_to_sm89INS1_16FlashAttnFwdSm80INS1_25CollectiveMainloopFwdSm80ILi8ELi1ELb0EN4cute5tupleIJNS5_1CILi128EEENS7_ILi32EEENS7_ILi256EEEEEELi256ENS_6half_tEfNS_4arch4Sm80ELb0ELb0ELb1ELb1ELb0ELb1ELb1ELb0EEENS1_21CollectiveEpilogueFwdINS6_IJS8_SA_S9_EEENS6_IJNS7_ILi1EEESI_SI_EEESC_SE_Li256ELb1ELb1ELb0ELb0EEENS1_19SingleTileSchedulerILb1ELb0ELb1ELi128EEEEEEEEEvNT_6ParamsE)
        /*004c*/ 	.short	0x0380
        /*004e*/ 	.short	0x0418


	//----- nvinfo : EIATTR_SW_WAR
	.align		4
.L_152:
        /*0050*/ 	.byte	0x04, 0x36
        /*0052*/ 	.short	(.L_154 - .L_153)
.L_153:
        /*0054*/ 	.word	0x00000008
.L_154:


//--------------------- .nv.info._ZN7cutlass13device_kernelIN5flash19enable_sm80_to_sm89INS1_16FlashAttnFwdSm80INS1_25CollectiveMainloopFwdSm80ILi8ELi1ELb1EN4cute5tupleIJNS5_1CILi128EEENS7_ILi48EEENS7_ILi256EEEEEELi256ENS_6half_tEfNS_4arch4Sm80ELb0ELb1ELb1ELb0ELb0ELb0ELb1ELb0EEENS1_21CollectiveEpilogueFwdINS6_IJS8_SA_S9_EEENS6_IJNS7_ILi1EEESI_SI_EEESC_SE_Li256ELb0ELb1ELb0ELb0EEENS1_19SingleTileSchedulerILb0ELb0ELb1ELi128EEEEEEEEEvNT_6ParamsE --------------------------
	.section	.nv.info._ZN7cutlass13device_kernelIN5flash19enable_sm80_to_sm89INS1_16FlashAttnFwdSm80INS1_25CollectiveMainloopFwdSm80ILi8ELi1ELb1EN4cute5tupleIJNS5_1CILi128EEENS7_ILi48EEENS7_ILi256EEEEEELi256ENS_6half_tEfNS_4arch4Sm80ELb0ELb1ELb1ELb0ELb0ELb0ELb1ELb0EEENS1_21CollectiveEpilogueFwdINS6_IJS8_SA_S9_EEENS6_IJNS7_ILi1EEESI_SI_EEESC_SE_Li256ELb0ELb1ELb0ELb0EEENS1_19SingleTileSchedulerILb0ELb0ELb1ELi128EEEEEEEEEvNT_6ParamsE,"",@"SHT_CUDA_INFO"
	.sectionflags	@""
	.align	4


	//----- nvinfo : EIATTR_CUDA_API_VERSION
	.align		4
        /*0000*/ 	.byte	0x04, 0x37
        /*0002*/ 	.short	(.L_156 - .L_155)
.L_155:
        /*0004*/ 	.word	0x00000082


	//----- nvinfo : EIATTR_KPARAM_INFO
	.align		4
.L_156:
        /*0008*/ 	.byte	0x04, 0x17
        /*000a*/ 	.short	(.L_158 - .L_157)
.L_157:
        /*000c*/ 	.word	0x00000000
        /*0010*/ 	.short	0x0000
        /*0012*/ 	.short	0x0000
        /*0014*/ 	.byte	0x00, 0xf0, 0x61, 0x10


	//----- nvinfo : EIATTR_SPARSE_MMA_MASK
	.align		4
.L_158:
        /*0018*/ 	.byte	0x03, 0x50
        /*001a*/ 	.short	0x0000


	//----- nvinfo : EIATTR_MAXREG_COUNT
	.align		4
        /*001c*/ 	.byte	0x03, 0x1b
        /*001e*/ 	.short	0x00ff


	//----- nvinfo : EIATTR_MERCURY_ISA_VERSION
	.align		4
        /*0020*/ 	.byte	0x03, 0x5f
        /*0022*/ 	.short	0x0101


	//----- nvinfo : EIATTR_VRC_CTA_INIT_COUNT
	.align		4
        /*0024*/ 	.byte	0x02, 0x4a
	.zero		1
	.zero		1


	//----- nvinfo : EIATTR_EXIT_INSTR_OFFSETS
	.align		4
        /*0028*/ 	.byte	0x04, 0x1c
        /*002a*/ 	.short	(.L_160 - .L_159)


	//   ....[0]....
.L_159:
        /*002c*/ 	.word	0x00000010


	//----- nvinfo : EIATTR_MAX_THREADS
	.align		4
.L_160:
        /*0030*/ 	.byte	0x04, 0x05
        /*0032*/ 	.short	(.L_162 - .L_161)
.L_161:
        /*0034*/ 	.word	0x00000100
        /*0038*/ 	.word	0x00000001
        /*003c*/ 	.word	0x00000001


	//----- nvinfo : EIATTR_CBANK_PARAM_SIZE
	.align		4
.L_162:
        /*0040*/ 	.byte	0x03, 0x19
        /*0042*/ 	.short	0x0418


	//----- nvinfo : EIATTR_PARAM_CBANK
	.align		4
        /*0044*/ 	.byte	0x04, 0x0a
        /*0046*/ 	.short	(.L_164 - .L_163)
	.align		4
.L_163:
        /*0048*/ 	.word	index@(.nv.constant0._ZN7cutlass13device_kernelIN5flash19enable_sm80_to_sm89INS1_16FlashAttnFwdSm80INS1_25CollectiveMainloopFwdSm80ILi8ELi1ELb1EN4cute5tupleIJNS5_1CILi128EEENS7_ILi48EEENS7_ILi256EEEEEELi256ENS_6half_tEfNS_4arch4Sm80ELb0ELb1ELb1ELb0ELb0ELb0ELb1ELb0EEENS1_21CollectiveEpilogueFwdINS6_IJS8_SA_S9_EEENS6_IJNS7_ILi1EEESI_SI_EEESC_SE_Li256ELb0ELb1ELb0ELb0EEENS1_19SingleTileSchedulerILb0ELb0ELb1ELi128EEEEEEEEEvNT_6ParamsE)
        /*004c*/ 	.short	0x0380
        /*004e*/ 	.short	0x0418


	//----- nvinfo : EIATTR_SW_WAR
	.align		4
.L_164:
        /*0050*/ 	.byte	0x04, 0x36
        /*0052*/ 	.short	(.L_166 - .L_165)
.L_165:
        /*0054*/ 	.word	0x00000008
.L_166:


//--------------------- .nv.info._ZN7cutlass13device_kernelIN5flash19enable_sm80_to_sm89INS1_16FlashAttnFwdSm80INS1_25CollectiveMainloopFwdSm80ILi8ELi1ELb1EN4cute5tupleIJNS5_1CILi128EEENS7_ILi48EEENS7_ILi256EEEEEELi256ENS_6half_tEfNS_4arch4Sm80ELb0ELb1ELb1ELb1ELb0ELb0ELb1ELb0EEENS1_21CollectiveEpilogueFwdINS6_IJS8_SA_S9_EEENS6_IJNS7_ILi1EEESI_SI_EEESC_SE_Li256ELb1ELb1ELb0ELb0EEENS1_19SingleTileSchedulerILb1ELb0ELb1ELi128EEEEEEEEEvNT_6ParamsE --------------------------
	.section	.nv.info._ZN7cutlass13device_kernelIN5flash19enable_sm80_to_sm89INS1_16FlashAttnFwdSm80INS1_25CollectiveMainloopFwdSm80ILi8ELi1ELb1EN4cute5tupleIJNS5_1CILi128EEENS7_ILi48EEENS7_ILi256EEEEEELi256ENS_6half_tEfNS_4arch4Sm80ELb0ELb1ELb1ELb1ELb0ELb0ELb1ELb0EEENS1_21CollectiveEpilogueFwdINS6_IJS8_SA_S9_EEENS6_IJNS7_ILi1EEESI_SI_EEESC_SE_Li256ELb1ELb1ELb0ELb0EEENS1_19SingleTileSchedulerILb1ELb0ELb1ELi128EEEEEEEEEvNT_6ParamsE,"",@"SHT_CUDA_INFO"
	.sectionflags	@""
	.align	4


	//----- nvinfo : EIATTR_CUDA_API_VERSION
	.align		4
        /*0000*/ 	.byte	0x04, 0x37
        /*0002*/ 	.short	(.L_168 - .L_167)
.L_167:
        /*0004*/ 	.word	0x00000082


	//----- nvinfo : EIATTR_KPARAM_INFO
	.align		4
.L_168:
        /*0008*/ 	.byte	0x04, 0x17
        /*000a*/ 	.short	(.L_170 - .L_169)
.L_169:
        /*000c*/ 	.word	0x00000000
        /*0010*/ 	.short	0x0000
        /*0012*/ 	.short	0x0000
        /*0014*/ 	.byte	0x00, 0xf0, 0x61, 0x10


	//----- nvinfo : EIATTR_SPARSE_MMA_MASK
	.align		4
.L_170:
        /*0018*/ 	.byte	0x03, 0x50
        /*001a*/ 	.short	0x0000


	//----- nvinfo : EIATTR_MAXREG_COUNT
	.align		4
        /*001c*/ 	.byte	0x03, 0x1b
        /*001e*/ 	.short	0x00ff


	//----- nvinfo : EIATTR_MERCURY_ISA_VERSION
	.align		4
        /*0020*/ 	.byte	0x03, 0x5f
        /*0022*/ 	.short	0x0101


	//----- nvinfo : EIATTR_VRC_CTA_INIT_COUNT
	.align		4
        /*0024*/ 	.byte	0x02, 0x4a
	.zero		1
	.zero		1


	//----- nvinfo : EIATTR_EXIT_INSTR_OFFSETS
	.align		4
        /*0028*/ 	.byte	0x04, 0x1c
        /*002a*/ 	.short	(.L_172 - .L_171)


	//   ....[0]....
.L_171:
        /*002c*/ 	.word	0x00000010


	//----- nvinfo : EIATTR_MAX_THREADS
	.align		4
.L_172:
        /*0030*/ 	.byte	0x04, 0x05
        /*0032*/ 	.short	(.L_174 - .L_173)
.L_173:
        /*0034*/ 	.word	0x00000100
        /*0038*/ 	.word	0x00000001
        /*003c*/ 	.word	0x00000001


	//----- nvinfo : EIATTR_CBANK_PARAM_SIZE
	.align		4
.L_174:
        /*0040*/ 	.byte	0x03, 0x19
        /*0042*/ 	.short	0x0418


	//----- nvinfo : EIATTR_PARAM_CBANK
	.align		4
        /*0044*/ 	.byte	0x04, 0x0a
        /*0046*/ 	.short	(.L_176 - .L_175)
	.align		4
.L_175:
        /*0048*/ 	.word	index@(.nv.constant0._ZN7cutlass13device_kernelIN5flash19enable_sm80_to_sm89INS1_16FlashAttnFwdSm80INS1_25CollectiveMainloopFwdSm80ILi8ELi1ELb1EN4cute5tupleIJNS5_1CILi128EEENS7_ILi48EEENS7_ILi256EEEEEELi256ENS_6half_tEfNS_4arch4Sm80ELb0ELb1ELb1ELb1ELb0ELb0ELb1ELb0EEENS1_21CollectiveEpilogueFwdINS6_IJS8_SA_S9_EEENS6_IJNS7_ILi1EEESI_SI_EEESC_SE_Li256ELb1ELb1ELb0ELb0EEENS1_19SingleTileSchedulerILb1ELb0ELb1ELi128EEEEEEEEEvNT_6ParamsE)
        /*004c*/ 	.short	0x0380
        /*004e*/ 	.short	0x0418


	//----- nvinfo : EIATTR_SW_WAR
	.align		4
.L_176:
        /*0050*/ 	.byte	0x04, 0x36
        /*0052*/ 	.short	(.L_178 - .L_177)
.L_177:
        /*0054*/ 	.word	0x00000008
.L_178:


//--------------------- .nv.info._ZN7cutlass13device_kernelIN5flash19enable_sm80_to_sm89INS1_16FlashAttnFwdSm80INS1_25CollectiveMainloopFwdSm80ILi8ELi1ELb0EN4cute5tupleIJNS5_1CILi128EEENS7_ILi32EEENS7_ILi256EEEEEELi256ENS_6half_tEfNS_4arch4Sm80ELb0ELb1ELb1ELb1ELb0ELb1ELb1ELb0EEENS1_21CollectiveEpilogueFwdINS6_IJS8_SA_S9_EEENS6_IJNS7_ILi1EEESI_SI_EEESC_SE_Li256ELb1ELb1ELb0ELb0EEENS1_19SingleTileSchedulerILb1ELb0ELb1ELi128EEEEEEEEEvNT_6ParamsE --------------------------
	.section	.nv.info._ZN7cutlass13device_kernelIN5flash19enable_sm80_to_sm89INS1_16FlashAttnFwdSm80INS1_25CollectiveMainloopFwdSm80ILi8ELi1ELb0EN4cute5tupleIJNS5_1CILi128EEENS7_ILi32EEENS7_ILi256EEEEEELi256ENS_6half_tEfNS_4arch4Sm80ELb0ELb1ELb1ELb1ELb0ELb1ELb1ELb0EEENS1_21CollectiveEpilogueFwdINS6_IJS8_SA_S9_EEENS6_IJNS7_ILi1EEESI_SI_EEESC_SE_Li256ELb1ELb1ELb0ELb0EEENS1_19SingleTileSchedulerILb1ELb0ELb1ELi128EEEEEEEEEvNT_6ParamsE,"",@"SHT_CUDA_INFO"
	.sectionflags	@""
	.align	4


	//----- nvinfo : EIATTR_CUDA_API_VERSION
	.align		4
        /*0000*/ 	.byte	0x04, 0x37
        /*0002*/ 	.short	(.L_180 - .L_179)
.L_179:
        /*0004*/ 	.word	0x00000082


	//----- nvinfo : EIATTR_KPARAM_INFO
	.align		4
.L_180:
        /*0008*/ 	.byte	0x04, 0x17
        /*000a*/ 	.short	(.L_182 - .L_181)
.L_181:
        /*000c*/ 	.word	0x00000000
        /*0010*/ 	.short	0x0000
        /*0012*/ 	.short	0x0000
        /*0014*/ 	.byte	0x00, 0xf0, 0x61, 0x10


	//----- nvinfo : EIATTR_SPARSE_MMA_MASK
	.align		4
.L_182:
        /*0018*/ 	.byte	0x03, 0x50
        /*001a*/ 	.short	0x0000


	//----- nvinfo : EIATTR_MAXREG_COUNT
	.align		4
        /*001c*/ 	.byte	0x03, 0x1b
        /*001e*/ 	.short	0x00ff


	//----- nvinfo : EIATTR_MERCURY_ISA_VERSION
	.align		4
        /*0020*/ 	.byte	0x03, 0x5f
        /*0022*/ 	.short	0x0101


	//----- nvinfo : EIATTR_VRC_CTA_INIT_COUNT
	.align		4
        /*0024*/ 	.byte	0x02, 0x4a
	.zero		1
	.zero		1


	//----- nvinfo : EIATTR_EXIT_INSTR_OFFSETS
	.align		4
        /*0028*/ 	.byte	0x04, 0x1c
        /*002a*/ 	.short	(.L_184 - .L_183)


	//   ....[0]....
.L_183:
        /*002c*/ 	.word	0x00000010


	//----- nvinfo : EIATTR_MAX_THREADS
	.align		4
.L_184:
        /*0030*/ 	.byte	0x04, 0x05
        /*0032*/ 	.short	(.L_186 - .L_185)
.L_185:
        /*0034*/ 	.word	0x00000100
        /*0038*/ 	.word	0x00000001
        /*003c*/ 	.word	0x00000001


	//----- nvinfo : EIATTR_CBANK_PARAM_SIZE
	.align		4
.L_186:
        /*0040*/ 	.byte	0x03, 0x19
        /*0042*/ 	.short	0x0418


	//----- nvinfo : EIATTR_PARAM_CBANK
	.align		4
        /*0044*/ 	.byte	0x04, 0x0a
        /*0046*/ 	.short	(.L_188 - .L_187)
	.align		4
.L_187:
        /*0048*/ 	.word	index@(.nv.constant0._ZN7cutlass13device_kernelIN5flash19enable_sm80_to_sm89INS1_16FlashAttnFwdSm80INS1_25CollectiveMainloopFwdSm80ILi8ELi1ELb0EN4cute5tupleIJNS5_1CILi128EEENS7_ILi32EEENS7_ILi256EEEEEELi256ENS_6half_tEfNS_4arch4Sm80ELb0ELb1ELb1ELb1ELb0ELb1ELb1ELb0EEENS1_21CollectiveEpilogueFwdINS6_IJS8_SA_S9_EEENS6_IJNS7_ILi1EEESI_SI_EEESC_SE_Li256ELb1ELb1ELb0ELb0EEENS1_19SingleTileSchedulerILb1ELb0ELb1ELi128EEEEEEEEEvNT_6ParamsE)
        /*004c*/ 	.short	0x0380
        /*004e*/ 	.short	0x0418


	//----- nvinfo : EIATTR_SW_WAR
	.align		4
.L_188:
        /*0050*/ 	.byte	0x04, 0x36
        /*0052*/ 	.short	(.L_190 - .L_189)
.L_189:
        /*0054*/ 	.word	0x00000008
.L_190:


//--------------------- .nv.info._ZN7cutlass13device_kernelIN5flash19enable_sm80_to_sm89INS1_16FlashAttnFwdSm80INS1_25CollectiveMainloopFwdSm80ILi8ELi1ELb1EN4cute5tupleIJNS5_1CILi128EEENS7_ILi64EEENS7_ILi256EEEEEELi256ENS_6half_tEfNS_4arch4Sm80ELb1ELb0ELb1ELb0ELb0ELb0ELb1ELb0EEENS1_21CollectiveEpilogueFwdINS6_IJS8_SA_S9_EEENS6_IJNS7_ILi1EEESI_SI_EEESC_SE_Li256ELb0ELb1ELb0ELb0EEENS1_30DynamicPersistentTileSchedulerILi256ELi256ELb0ELb1ELb0EEEEEEEEEvNT_6ParamsE --------------------------
	.section	.nv.info._ZN7cutlass13device_kernelIN5flash19enable_sm80_to_sm89INS1_16FlashAttnFwdSm80INS1_25CollectiveMainloopFwdSm80ILi8ELi1ELb1EN4cute5tupleIJNS5_1CILi128EEENS7_ILi64EEENS7_ILi256EEEEEELi256ENS_6half_tEfNS_4arch4Sm80ELb1ELb0ELb1ELb0ELb0ELb0ELb1ELb0EEENS1_21CollectiveEpilogueFwdINS6_IJS8_SA_S9_EEENS6_IJNS7_ILi1EEESI_SI_EEESC_SE_Li256ELb0ELb1ELb0ELb0EEENS1_30DynamicPersistentTileSchedulerILi256ELi256ELb0ELb1ELb0EEEEEEEEEvNT_6ParamsE,"",@"SHT_CUDA_INFO"
	.sectionflags	@""
	.align	4


	//----- nvinfo : EIATTR_CUDA_API_VERSION
	.align		4
        /*0000*/ 	.byte	0x04, 0x37
        /*0002*/ 	.short	(.L_192 - .L_191)
.L_191:
        /*0004*/ 	.word	0x00000082


	//----- nvinfo : EIATTR_KPARAM_INFO
	.align		4
.L_192:
        /*0008*/ 	.byte	0x04, 0x17
        /*000a*/ 	.short	(.L_194 - .L_193)
.L_193:
        /*000c*/ 	.word	0x00000000
        /*0010*/ 	.short	0x0000
        /*0012*/ 	.short	0x0000
        /*0014*/ 	.byte	0x00, 0xf0, 0xa1, 0x10


	//----- nvinfo : EIATTR_SPARSE_MMA_MASK
	.align		4
.L_194:
        /*0018*/ 	.byte	0x03, 0x50
        /*001a*/ 	.short	0x0000


	//----- nvinfo : EIATTR_MAXREG_COUNT
	.align		4
        /*001c*/ 	.byte	0x03, 0x1b
        /*001e*/ 	.short	0x00ff


	//----- nvinfo : EIATTR_MERCURY_ISA_VERSION
	.align		4
        /*0020*/ 	.byte	0x03, 0x5f
        /*0022*/ 	.short	0x0101


	//----- nvinfo : EIATTR_VRC_CTA_INIT_COUNT
	.align		4
        /*0024*/ 	.byte	0x02, 0x4a
	.zero		1
	.zero		1


	//----- nvinfo : EIATTR_EXIT_INSTR_OFFSETS
	.align		4
        /*0028*/ 	.byte	0x04, 0x1c
        /*002a*/ 	.short	(.L_196 - .L_195)


	//   ....[0]....
.L_195:
        /*002c*/ 	.word	0x00000010


	//----- nvinfo : EIATTR_MAX_THREADS
	.align		4
.L_196:
        /*0030*/ 	.byte	0x04, 0x05
        /*0032*/ 	.short	(.L_198 - .L_197)
.L_197:
        /*0034*/ 	.word	0x00000100
        /*0038*/ 	.word	0x00000001
        /*003c*/ 	.word	0x00000001


	//----- nvinfo : EIATTR_CBANK_PARAM_SIZE
	.align		4
.L_198:
        /*0040*/ 	.byte	0x03, 0x19
        /*0042*/ 	.short	0x0428


	//----- nvinfo : EIATTR_PARAM_CBANK
	.align		4
        /*0044*/ 	.byte	0x04, 0x0a
        /*0046*/ 	.short	(.L_200 - .L_199)
	.align		4
.L_199:
        /*0048*/ 	.word	index@(.nv.constant0._ZN7cutlass13device_kernelIN5flash19enable_sm80_to_sm89INS1_16FlashAttnFwdSm80INS1_25CollectiveMainloopFwdSm80ILi8ELi1ELb1EN4cute5tupleIJNS5_1CILi128EEENS7_ILi64EEENS7_ILi256EEEEEELi256ENS_6half_tEfNS_4arch4Sm80ELb1ELb0ELb1ELb0ELb0ELb0ELb1ELb0EEENS1_21CollectiveEpilogueFwdINS6_IJS8_SA_S9_EEENS6_IJNS7_ILi1EEESI_SI_EEESC_SE_Li256ELb0ELb1ELb0ELb0EEENS1_30DynamicPersistentTileSchedulerILi256ELi256ELb0ELb1ELb0EEEEEEEEEvNT_6ParamsE)
        /*004c*/ 	.short	0x0380
        /*004e*/ 	.short	0x0428


	//----- nvinfo : EIATTR_SW_WAR
	.align		4
.L_200:
        /*0050*/ 	.byte	0x04, 0x36
        /*0052*/ 	.short	(.L_202 - .L_201)
.L_201:
        /*0054*/ 	.word	0x00000008
.L_202:


//--------------------- .nv.info._ZN7cutlass13device_kernelIN5flash19enable_sm80_to_sm89INS1_16FlashAttnFwdSm80INS1_25CollectiveMainloopFwdSm80ILi8ELi1ELb1EN4cute5tupleIJNS5_1CILi128EEENS7_ILi64EEENS7_ILi256EEEEEELi256ENS_6half_tEfNS_4arch4Sm80ELb1ELb0ELb1ELb1ELb0ELb0ELb1ELb0EEENS1_21CollectiveEpilogueFwdINS6_IJS8_SA_S9_EEENS6_IJNS7_ILi1EEESI_SI_EEESC_SE_Li256ELb1ELb1ELb0ELb0EEENS1_19SingleTileSchedulerILb1ELb0ELb1ELi128EEEEEEEEEvNT_6ParamsE --------------------------
	.section	.nv.info._ZN7cutlass13device_kernelIN5flash19enable_sm80_to_sm89INS1_16FlashAttnFwdSm80INS1_25CollectiveMainloopFwdSm80ILi8ELi1ELb1EN4cute5tupleIJNS5_1CILi128EEENS7_ILi64EEENS7_ILi256EEEEEELi256ENS_6half_tEfNS_4arch4Sm80ELb1ELb0ELb1ELb1ELb0ELb0ELb1ELb0EEENS1_21CollectiveEpilogueFwdINS6_IJS8_SA_S9_EEENS6_IJNS7_ILi1EEESI_SI_EEESC_SE_Li256ELb1ELb1ELb0ELb0EEENS1_19SingleTileSchedulerILb1ELb0ELb1ELi128EEEEEEEEEvNT_6ParamsE,"",@"SHT_CUDA_INFO"
	.sectionflags	@""
	.align	4


	//----- nvinfo : EIATTR_CUDA_API_VERSION
	.align		4
        /*0000*/ 	.byte	0x04, 0x37
        /*0002*/ 	.short	(.L_204 - .L_203)
.L_203:
        /*0004*/ 	.word	0x00000082


	//----- nvinfo : EIATTR_KPARAM_INFO
	.align		4
.L_204:
        /*0008*/ 	.byte	0x04, 0x17
        /*000a*/ 	.short	(.L_206 - .L_205)
.L_205:
        /*000c*/ 	.word	0x00000000
        /*0010*/ 	.short	0x0000
        /*0012*/ 	.short	0x0000
        /*0014*/ 	.byte	0x00, 0xf0, 0x61, 0x10


	//----- nvinfo : EIATTR_SPARSE_MMA_MASK
	.align		4
.L_206:
        /*0018*/ 	.byte	0x03, 0x50
        /*001a*/ 	.short	0x0000


	//----- nvinfo : EIATTR_MAXREG_COUNT
	.align		4
        /*001c*/ 	.byte	0x03, 0x1b
        /*001e*/ 	.short	0x00ff


	//----- nvinfo : EIATTR_MERCURY_ISA_VERSION
	.align		4
        /*0020*/ 	.byte	0x03, 0x5f
        /*0022*/ 	.short	0x0101


	//----- nvinfo : EIATTR_VRC_CTA_INIT_COUNT
	.align		4
        /*0024*/ 	.byte	0x02, 0x4a
	.zero		1
	.zero		1


	//----- nvinfo : EIATTR_EXIT_INSTR_OFFSETS
	.align		4
        /*0028*/ 	.byte	0x04, 0x1c
        /*002a*/ 	.short	(.L_208 - .L_207)


	//   ....[0]....
.L_207:
        /*002c*/ 	.word	0x00000010


	//----- nvinfo : EIATTR_MAX_THREADS
	.align		4
.L_208:
        /*0030*/ 	.byte	0x04, 0x05
        /*0032*/ 	.short	(.L_210 - .L_209)
.L_209:
        /*0034*/ 	.word	0x00000100
        /*0038*/ 	.word	0x00000001
        /*003c*/ 	.word	0x00000001


	//----- nvinfo : EIATTR_CBANK_PARAM_SIZE
	.align		4
.L_210:
        /*0040*/ 	.byte	0x03, 0x19
        /*0042*/ 	.short	0x0418


	//----- nvinfo : EIATTR_PARAM_CBANK
	.align		4
        /*0044*/ 	.byte	0x04, 0x0a
        /*0046*/ 	.short	(.L_212 - .L_211)
	.align		4
.L_211:
        /*0048*/ 	.word	index@(.nv.constant0._ZN7cutlass13device_kernelIN5flash19enable_sm80_to_sm89INS1_16FlashAttnFwdSm80INS1_25CollectiveMainloopFwdSm80ILi8ELi1ELb1EN4cute5tupleIJNS5_1CILi128EEENS7_ILi64EEENS7_ILi256EEEEEELi256ENS_6half_tEfNS_4arch4Sm80ELb1ELb0ELb1ELb1ELb0ELb0ELb1ELb0EEENS1_21CollectiveEpilogueFwdINS6_IJS8_SA_S9_EEENS6_IJNS7_ILi1EEESI_SI_EEESC_SE_Li256ELb1ELb1ELb0ELb0EEENS1_19SingleTileSchedulerILb1ELb0ELb1ELi128EEEEEEEEEvNT_6ParamsE)
        /*004c*/ 	.short	0x0380
        /*004e*/ 	.short	0x0418


	//----- nvinfo : EIATTR_SW_WAR
	.align		4
.L_212:
        /*0050*/ 	.byte	0x04, 0x36
        /*0052*/ 	.short	(.L_214 - .L_213)
.L_213:
        /*0054*/ 	.word	0x00000008
.L_214:


//--------------------- .nv.info._ZN7cutlass13device_kernelIN5flash19enable_sm80_to_sm89INS1_16FlashAttnFwdSm80INS1_25CollectiveMainloopFwdSm80ILi8ELi1ELb0EN4cute5tupleIJNS5_1CILi128EEENS7_ILi32EEENS7_ILi256EEEEEELi256ENS_6half_tEfNS_4arch4Sm80ELb1ELb0ELb1ELb1ELb0ELb1ELb1ELb0EEENS1_21CollectiveEpilogueFwdINS6_IJS8_SA_S9_EEENS6_IJNS7_ILi1EEESI_SI_EEESC_SE_Li256ELb1ELb1ELb0ELb0EEENS1_19SingleTileSchedulerILb1ELb0ELb1ELi128EEEEEEEEEvNT_6ParamsE --------------------------
	.section	.nv.info._ZN7cutlass13device_kernelIN5flash19enable_sm80_to_sm89INS1_16FlashAttnFwdSm80INS1_25CollectiveMainloopFwdSm80ILi8ELi1ELb0EN4cute5tupleIJNS5_1CILi128EEENS7_ILi32EEENS7_ILi256EEEEEELi256ENS_6half_tEfNS_4arch4Sm80ELb1ELb0ELb1ELb1ELb0ELb1ELb1ELb0EEENS1_21CollectiveEpilogueFwdINS6_IJS8_SA_S9_EEENS6_IJNS7_ILi1EEESI_SI_EEESC_SE_Li256ELb1ELb1ELb0ELb0EEENS1_19SingleTileSchedulerILb1ELb0ELb1ELi128EEEEEEEEEvNT_6ParamsE,"",@"SHT_CUDA_INFO"
	.sectionflags	@""
	.align	4


	//----- nvinfo : EIATTR_CUDA_API_VERSION
	.align		4
        /*0000*/ 	.byte	0x04, 0x37
        /*0002*/ 	.short	(.L_216 - .L_215)
.L_215:
        /*0004*/ 	.word	0x00000082


	//----- nvinfo : EIATTR_KPARAM_INFO
	.align		4
.L_216:
        /*0008*/ 	.byte	0x04, 0x17
        /*000a*/ 	.short	(.L_218 - .L_217)
.L_217:
        /*000c*/ 	.word	0x00000000
        /*0010*/ 	.short	0x0000
        /*0012*/ 	.short	0x0000
        /*0014*/ 	.byte	0x00, 0xf0, 0x61, 0x10


	//----- nvinfo : EIATTR_SPARSE_MMA_MASK
	.align		4
.L_218:
        /*0018*/ 	.byte	0x03, 0x50
        /*001a*/ 	.short	0x0000


	//----- nvinfo : EIATTR_MAXREG_COUNT
	.align		4
        /*001c*/ 	.byte	0x03, 0x1b
        /*001e*/ 	.short	0x00ff


	//----- nvinfo : EIATTR_MERCURY_ISA_VERSION
	.align		4
        /*0020*/ 	.byte	0x03, 0x5f
        /*0022*/ 	.short	0x0101


	//----- nvinfo : EIATTR_VRC_CTA_INIT_COUNT
	.align		4
        /*0024*/ 	.byte	0x02, 0x4a
	.zero		1
	.zero		1


	//----- nvinfo : EIATTR_EXIT_INSTR_OFFSETS
	.align		4
        /*0028*/ 	.byte	0x04, 0x1c
        /*002a*/ 	.short	(.L_220 - .L_219)


	//   ....[0]....
.L_219:
        /*002c*/ 	.word	0x00000010


	//----- nvinfo : EIATTR_MAX_THREADS
	.align		4
.L_220:
        /*0030*/ 	.byte	0x04, 0x05
        /*0032*/ 	.short	(.L_222 - .L_221)
.L_221:
        /*0034*/ 	.word	0x00000100
        /*0038*/ 	.word	0x00000001
        /*003c*/ 	.word	0x00000001


	//----- nvinfo : EIATTR_CBANK_PARAM_SIZE
	.align		4
.L_222:
        /*0040*/ 	.byte	0x03, 0x19
        /*0042*/ 	.short	0x0418


	//----- nvinfo : EIATTR_PARAM_CBANK
	.align		4
        /*0044*/ 	.byte	0x04, 0x0a
        /*0046*/ 	.short	(.L_224 - .L_223)
	.align		4
.L_223:
        /*0048*/ 	.word	index@(.nv.constant0._ZN7cutlass13device_kernelIN5flash19enable_sm80_to_sm89INS1_16FlashAttnFwdSm80INS1_25CollectiveMainloopFwdSm80ILi8ELi1ELb0EN4cute5tupleIJNS5_1CILi128EEENS7_ILi32EEENS7_ILi256EEEEEELi256ENS_6half_tEfNS_4arch4Sm80ELb1ELb0ELb1ELb1ELb0ELb1ELb1ELb0EEENS1_21CollectiveEpilogueFwdINS6_IJS8_SA_S9_EEENS6_IJNS7_ILi1EEESI_SI_EEESC_SE_Li256ELb1ELb1ELb0ELb0EEENS1_19SingleTileSchedulerILb1ELb0ELb1ELi128EEEEEEEEEvNT_6ParamsE)
        /*004c*/ 	.short	0x0380
        /*004e*/ 	.short	0x0418


	//----- nvinfo : EIATTR_SW_WAR
	.align		4
.L_224:
        /*0050*/ 	.byte	0x04, 0x36
        /*0052*/ 	.short	(.L_226 - .L_225)
.L_225:
        /*0054*/ 	.word	0x00000008
.L_226:


//--------------------- .nv.info._ZN7cutlass13device_kernelIN5flash19enable_sm80_to_sm89INS1_16FlashAttnFwdSm80INS1_25CollectiveMainloopFwdSm80ILi8ELi1ELb0EN4cute5tupleIJNS5_1CILi128EEENS7_ILi96EEENS7_ILi256EEEEEELi256ENS_6half_tEfNS_4arch4Sm80ELb0ELb0ELb1ELb0ELb0ELb0ELb1ELb0EEENS1_21CollectiveEpilogueFwdINS6_IJS8_SA_S9_EEENS6_IJNS7_ILi1EEESI_SI_EEESC_SE_Li256ELb0ELb1ELb0ELb0EEENS1_19SingleTileSchedulerILb0ELb0ELb1ELi128EEEEEEEEEvNT_6ParamsE --------------------------
	.section	.nv.info._ZN7cutlass13device_kernelIN5flash19enable_sm80_to_sm89INS1_16FlashAttnFwdSm80INS1_25CollectiveMainloopFwdSm80ILi8ELi1ELb0EN4cute5tupleIJNS5_1CILi128EEENS7_ILi96EEENS7_ILi256EEEEEELi256ENS_6half_tEfNS_4arch4Sm80ELb0ELb0ELb1ELb0ELb0ELb0ELb1ELb0EEENS1_21CollectiveEpilogueFwdINS6_IJS8_SA_S9_EEENS6_IJNS7_ILi1EEESI_SI_EEESC_SE_Li256ELb0ELb1ELb0ELb0EEENS1_19SingleTileSchedulerILb0ELb0ELb1ELi128EEEEEEEEEvNT_6ParamsE,"",@"SHT_CUDA_INFO"
	.sectionflags	@""
	.align	4


	//----- nvinfo : EIATTR_CUDA_API_VERSION
	.align		4
        /*0000*/ 	.byte	0x04, 0x37
        /*0002*/ 	.short	(.L_228 - .L_227)
.L_227:
        /*0004*/ 	.word	0x00000082


	//----- nvinfo : EIATTR_KPARAM_INFO
	.align		4
.L_228:
        /*0008*/ 	.byte	0x04, 0x17
        /*000a*/ 	.short	(.L_230 - .L_229)
.L_229:
        /*000c*/ 	.word	0x00000000
        /*0010*/ 	.short	0x0000
        /*0012*/ 	.short	0x0000
        /*0014*/ 	.byte	0x00, 0xf0, 0x61, 0x10


	//----- nvinfo : EIATTR_SPARSE_MMA_MASK
	.align		4
.L_230:
        /*0018*/ 	.byte	0x03, 0x50
        /*001a*/ 	.short	0x0000


	//----- nvinfo : EIATTR_MAXREG_COUNT
	.align		4
        /*001c*/ 	.byte	0x03, 0x1b
        /*001e*/ 	.short	0x00ff


	//----- nvinfo : EIATTR_MERCURY_ISA_VERSION
	.align		4
        /*0020*/ 	.byte	0x03, 0x5f
        /*0022*/ 	.short	0x0101


	//----- nvinfo : EIATTR_VRC_CTA_INIT_COUNT
	.align		4
        /*0024*/ 	.byte	0x02, 0x4a
	.zero		1
	.zero		1


	//----- nvinfo : EIATTR_EXIT_INSTR_OFFSETS
	.align		4
        /*0028*/ 	.byte	0x04, 0x1c
        /*002a*/ 	.short	(.L_232 - .L_231)


	//   ....[0]....
.L_231:
        /*002c*/ 	.word	0x00000010


	//----- nvinfo : EIATTR_MAX_THREADS
	.align		4
.L_232:
        /*0030*/ 	.byte	0x04, 0x05
        /*0032*/ 	.short	(.L_234 - .L_233)
.L_233:
        /*0034*/ 	.word	0x00000100
        /*0038*/ 	.word	0x00000001
        /*003c*/ 	.word	0x00000001


	//----- nvinfo : EIATTR_CBANK_PARAM_SIZE
	.align		4
.L_234:
        /*0040*/ 	.byte	0x03, 0x19
        /*0042*/ 	.short	0x0418


	//----- nvinfo : EIATTR_PARAM_CBANK
	.align		4
        /*0044*/ 	.byte	0x04, 0x0a
        /*0046*/ 	.short	(.L_236 - .L_235)
	.align		4
.L_235:
        /*0048*/ 	.word	index@(.nv.constant0._ZN7cutlass13device_kernelIN5flash19enable_sm80_to_sm89INS1_16FlashAttnFwdSm80INS1_25CollectiveMainloopFwdSm80ILi8ELi1ELb0EN4cute5tupleIJNS5_1CILi128EEENS7_ILi96EEENS7_ILi256EEEEEELi256ENS_6half_tEfNS_4arch4Sm80ELb0ELb0ELb1ELb0ELb0ELb0ELb1ELb0EEENS1_21CollectiveEpilogueFwdINS6_IJS8_SA_S9_EEENS6_IJNS7_ILi1EEESI_SI_EEESC_SE_Li256ELb0ELb1ELb0ELb0EEENS1_19SingleTileSchedulerILb0ELb0ELb1ELi128EEEEEEEEEvNT_6ParamsE)
        /*004c*/ 	.short	0x0380
        /*004e*/ 	.short	0x0418


	//----- nvinfo : EIATTR_SW_WAR
	.align		4
.L_236:
        /*0050*/ 	.byte	0x04, 0x36
        /*0052*/ 	.short	(.L_238 - .L_237)
.L_237:
        /*0054*/ 	.word	0x00000008
.L_238:


//--------------------- .nv.info._ZN7cutlass13device_kernelIN5flash19enable_sm80_to_sm89INS1_16FlashAttnFwdSm80INS1_25CollectiveMainloopFwdSm80ILi8ELi1ELb0EN4cute5tupleIJNS5_1CILi128EEENS7_ILi96EEENS7_ILi256EEEEEELi256ENS_6half_tEfNS_4arch4Sm80ELb0ELb0ELb1ELb1ELb0ELb0ELb1ELb0EEENS1_21CollectiveEpilogueFwdINS6_IJS8_SA_S9_EEENS6_IJNS7_ILi1EEESI_SI_EEESC_SE_Li256ELb1ELb1ELb0ELb0EEENS1_19SingleTileSchedulerILb1ELb0ELb1ELi128EEEEEEEEEvNT_6ParamsE --------------------------
	.section	.nv.info._ZN7cutlass13device_kernelIN5flash19enable_sm80_to_sm89INS1_16FlashAttnFwdSm80INS1_25CollectiveMainloopFwdSm80ILi8ELi1ELb0EN4cute5tupleIJNS5_1CILi128EEENS7_ILi96EEENS7_ILi256EEEEEELi256ENS_6half_tEfNS_4arch4Sm80ELb0ELb0ELb1ELb1ELb0ELb0ELb1ELb0EEENS1_21CollectiveEpilogueFwdINS6_IJS8_SA_S9_EEENS6_IJNS7_ILi1EEESI_SI_EEESC_SE_Li256ELb1ELb1ELb0ELb0EEENS1_19SingleTileSchedulerILb1ELb0ELb1ELi128EEEEEEEEEvNT_6ParamsE,"",@"SHT_CUDA_INFO"
	.sectionflags	@""
	.align	4


	//----- nvinfo : EIATTR_CUDA_API_VERSION
	.align		4
        /*0000*/ 	.byte	0x04, 0x37
        /*0002*/ 	.short	(.L_240 - .L_239)
.L_239:
        /*0004*/ 	.word	0x00000082


	//----- nvinfo : EIATTR_KPARAM_INFO
	.align		4
.L_240:
        /*0008*/ 	.byte	0x04, 0x17
        /*000a*/ 	.short	(.L_242 - .L_241)
.L_241:
        /*000c*/ 	.word	0x00000000
        /*0010*/ 	.short	0x0000
        /*0012*/ 	.short	0x0000
        /*0014*/ 	.byte	0x00, 0xf0, 0x61, 0x10


	//----- nvinfo : EIATTR_SPARSE_MMA_MASK
	.align		4
.L_242:
        /*0018*/ 	.byte	0x03, 0x50
        /*001a*/ 	.short	0x0000


	//----- nvinfo : EIATTR_MAXREG_COUNT
	.align		4
        /*001c*/ 	.byte	0x03, 0x1b
        /*001e*/ 	.short	0x00ff


	//----- nvinfo : EIATTR_MERCURY_ISA_VERSION
	.align		4
        /*0020*/ 	.byte	0x03, 0x5f
        /*0022*/ 	.short	0x0101


	//----- nvinfo : EIATTR_VRC_CTA_INIT_COUNT
	.align		4
        /*0024*/ 	.byte	0x02, 0x4a
	.zero		1
	.zero		1


	//----- nvinfo : EIATTR_EXIT_INSTR_OFFSETS
	.align		4
        /*0028*/ 	.byte	0x04, 0x1c
        /*002a*/ 	.short	(.L_244 - .L_243)


	//   ....[0]....
.L_243:
        /*002c*/ 	.word	0x00000010


	//----- nvinfo : EIATTR_MAX_THREADS
	.align		4
.L_244:
        /*0030*/ 	.byte	0x04, 0x05
        /*0032*/ 	.short	(.L_246 - .L_245)
.L_245:
        /*0034*/ 	.word	0x00000100
        /*0038*/ 	.word	0x00000001
        /*003c*/ 	.word	0x00000001


	//----- nvinfo : EIATTR_CBANK_PARAM_SIZE
	.align		4
.L_246:
        /*0040*/ 	.byte	0x03, 0x19
        /*0042*/ 	.short	0x0418


	//----- nvinfo : EIATTR_PARAM_CBANK
	.align		4
        /*0044*/ 	.byte	0x04, 0x0a
        /*0046*/ 	.short	(.L_248 - .L_247)
	.align		4
.L_247:
        /*0048*/ 	.word	index@(.nv.constant0._ZN7cutlass13device_kernelIN5flash19enable_sm80_to_sm89INS1_16FlashAttnFwdSm80INS1_25CollectiveMainloopFwdSm80ILi8ELi1ELb0EN4cute5tupleIJNS5_1CILi128EEENS7_ILi96EEENS7_ILi256EEEEEELi256ENS_6half_tEfNS_4arch4Sm80ELb0ELb0ELb1ELb1ELb0ELb0ELb1ELb0EEENS1_21CollectiveEpilogueFwdINS6_IJS8_SA_S9_EEENS6_IJNS7_ILi1EEESI_SI_EEESC_SE_Li256ELb1ELb1ELb0ELb0EEENS1_19SingleTileSchedulerILb1ELb0ELb1ELi128EEEEEEEEEvNT_6ParamsE)
        /*004c*/ 	.short	0x0380
        /*004e*/ 	.short	0x0418


	//----- nvinfo : EIATTR_SW_WAR
	.align		4
.L_248:
        /*0050*/ 	.byte	0x04, 0x36
        /*0052*/ 	.short	(.L_250 - .L_249)
.L_249:
        /*0054*/ 	.word	0x00000008
.L_250:


//--------------------- .nv.info._ZN7cutlass13device_kernelIN5flash19enable_sm80_to_sm89INS1_16FlashAttnFwdSm80INS1_25CollectiveMainloopFwdSm80ILi8ELi1ELb0EN4cute5tupleIJNS5_1CILi128EEENS7_ILi48EEENS7_ILi256EEEEEELi256ENS_6half_tEfNS_4arch4Sm80ELb0ELb0ELb1ELb1ELb0ELb1ELb1ELb0EEENS1_21CollectiveEpilogueFwdINS6_IJS8_SA_S9_EEENS6_IJNS7_ILi1EEESI_SI_EEESC_SE_Li256ELb1ELb1ELb0ELb0EEENS1_19SingleTileSchedulerILb1ELb0ELb1ELi128EEEEEEEEEvNT_6ParamsE --------------------------
	.section	.nv.info._ZN7cutlass13device_kernelIN5flash19enable_sm80_to_sm89INS1_16FlashAttnFwdSm80INS1_25CollectiveMainloopFwdSm80ILi8ELi1ELb0EN4cute5tupleIJNS5_1CILi128EEENS7_ILi48EEENS7_ILi256EEEEEELi256ENS_6half_tEfNS_4arch4Sm80ELb0ELb0ELb1ELb1ELb0ELb1ELb1ELb0EEENS1_21CollectiveEpilogueFwdINS6_IJS8_SA_S9_EEENS6_IJNS7_ILi1EEESI_SI_EEESC_SE_Li256ELb1ELb1ELb0ELb0EEENS1_19SingleTileSchedulerILb1ELb0ELb1ELi128EEEEEEEEEvNT_6ParamsE,"",@"SHT_CUDA_INFO"
	.sectionflags	@""
	.align	4


	//----- nvinfo : EIATTR_CUDA_API_VERSION
	.align		4
        /*0000*/ 	.byte	0x04, 0x37
        /*0002*/ 	.short	(.L_252 - .L_251)
.L_251:
        /*0004*/ 	.word	0x00000082


	//----- nvinfo : EIATTR_KPARAM_INFO
	.align		4
.L_252:
        /*0008*/ 	.byte	0x04, 0x17
        /*000a*/ 	.short	(.L_254 - .L_253)
.L_253:
        /*000c*/ 	.word	0x00000000
        /*0010*/ 	.short	0x0000
        /*0012*/ 	.short	0x0000
        /*0014*/ 	.byte	0x00, 0xf0, 0x61, 0x10


	//----- nvinfo : EIATTR_SPARSE_MMA_MASK
	.align		4
.L_254:
        /*0018*/ 	.byte	0x03, 0x50
        /*001a*/ 	.short	0x0000


	//----- nvinfo : EIATTR_MAXREG_COUNT
	.align		4
        /*001c*/ 	.byte	0x03, 0x1b
        /*001e*/ 	.short	0x00ff


	//----- nvinfo : EIATTR_MERCURY_ISA_VERSION
	.align		4
        /*0020*/ 	.byte	0x03, 0x5f
        /*0022*/ 	.short	0x0101


	//----- nvinfo : EIATTR_VRC_CTA_INIT_COUNT
	.align		4
        /*0024*/ 	.byte	0x02, 0x4a
	.zero		1
	.zero		1


	//----- nvinfo : EIATTR_EXIT_INSTR_OFFSETS
	.align		4
        /*0028*/ 	.byte	0x04, 0x1c
        /*002a*/ 	.short	(.L_256 - .L_255)


	//   ....[0]....
.L_255:
        /*002c*/ 	.word	0x00000010


	//----- nvinfo : EIATTR_MAX_THREADS
	.align		4
.L_256:
        /*0030*/ 	.byte	0x04, 0x05
        /*0032*/ 	.short	(.L_258 - .L_257)
.L_257:
        /*0034*/ 	.word	0x00000100
        /*0038*/ 	.word	0x00000001
        /*003c*/ 	.word	0x00000001


	//----- nvinfo : EIATTR_CBANK_PARAM_SIZE
	.align		4
.L_258:
        /*0040*/ 	.byte	0x03, 0x19
        /*0042*/ 	.short	0x0418


	//----- nvinfo : EIATTR_PARAM_CBANK
	.align		4
        /*0044*/ 	.byte	0x04, 0x0a
        /*0046*/ 	.short	(.L_260 - .L_259)
	.align		4
.L_259:
        /*0048*/ 	.word	index@(.nv.constant0._ZN7cutlass13device_kernelIN5flash19enable_sm80_to_sm89INS1_16FlashAttnFwdSm80INS1_25CollectiveMainloopFwdSm80ILi8ELi1ELb0EN4cute5tupleIJNS5_1CILi128EEENS7_ILi48EEENS7_ILi256EEEEEELi256ENS_6half_tEfNS_4arch4Sm80ELb0ELb0ELb1ELb1ELb0ELb1ELb1ELb0EEENS1_21CollectiveEpilogueFwdINS6_IJS8_SA_S9_EEENS6_IJNS7_ILi1EEESI_SI_EEESC_SE_Li256ELb1ELb1ELb0ELb0EEENS1_19SingleTileSchedulerILb1ELb0ELb1ELi128EEEEEEEEEvNT_6ParamsE)
        /*004c*/ 	.short	0x0380
        /*004e*/ 	.short	0x0418


	//----- nvinfo : EIATTR_SW_WAR
	.align		4
.L_260:
        /*0050*/ 	.byte	0x04, 0x36
        /*0052*/ 	.short	(.L_262 - .L_261)
.L_261:
        /*0054*/ 	.word	0x00000008
.L_262:


//--------------------- .nv.info._ZN7cutlass13device_kernelIN5flash19enable_sm80_to_sm89INS1_16FlashAttnFwdSm80INS1_25CollectiveMainloopFwdSm80ILi8ELi1ELb0EN4cute5tupleIJNS5_1CILi128EEENS7_ILi64EEENS7_ILi256EEEEEELi256ENS_6half_tEfNS_4arch4Sm80ELb0ELb1ELb1ELb0ELb0ELb0ELb1ELb0EEENS1_21CollectiveEpilogueFwdINS6_IJS8_SA_S9_EEENS6_IJNS7_ILi1EEESI_SI_EEESC_SE_Li256ELb0ELb1ELb0ELb0EEENS1_19SingleTileSchedulerILb0ELb0ELb1ELi128EEEEEEEEEvNT_6ParamsE --------------------------
	.section	.nv.info._ZN7cutlass13device_kernelIN5flash19enable_sm80_to_sm89INS1_16FlashAttnFwdSm80INS1_25CollectiveMainloopFwdSm80ILi8ELi1ELb0EN4cute5tupleIJNS5_1CILi128EEENS7_ILi64EEENS7_ILi256EEEEEELi256ENS_6half_tEfNS_4arch4Sm80ELb0ELb1ELb1ELb0ELb0ELb0ELb1ELb0EEENS1_21CollectiveEpilogueFwdINS6_IJS8_SA_S9_EEENS6_IJNS7_ILi1EEESI_SI_EEESC_SE_Li256ELb0ELb1ELb0ELb0EEENS1_19SingleTileSchedulerILb0ELb0ELb1ELi128EEEEEEEEEvNT_6ParamsE,"",@"SHT_CUDA_INFO"
	.sectionflags	@""
	.align	4


	//----- nvinfo : EIATTR_CUDA_API_VERSION
	.align		4
        /*0000*/ 	.byte	0x04, 0x37
        /*0002*/ 	.short	(.L_264 - .L_263)
.L_263:
        /*0004*/ 	.word	0x00000082


	//----- nvinfo : EIATTR_KPARAM_INFO
	.align		4
.L_264:
        /*0008*/ 	.byte	0x04, 0x17
        /*000a*/ 	.short	(.L_266 - .L_265)
.L_265:
        /*000c*/ 	.word	0x00000000
        /*0010*/ 	.short	0x0000
        /*0012*/ 	.short	0x0000
        /*0014*/ 	.byte	0x00, 0xf0, 0x61, 0x10


	//----- nvinfo : EIATTR_SPARSE_MMA_MASK
	.align		4
.L_266:
        /*0018*/ 	.byte	0x03, 0x50
        /*001a*/ 	.short	0x0000


	//----- nvinfo : EIATTR_MAXREG_COUNT
	.align		4
        /*001c*/ 	.byte	0x03, 0x1b
        /*001e*/ 	.short	0x00ff


	//----- nvinfo : EIATTR_MERCURY_ISA_VERSION
	.align		4
        /*0020*/ 	.byte	0x03, 0x5f
        /*0022*/ 	.short	0x0101


	//----- nvinfo : EIATTR_VRC_CTA_INIT_COUNT
	.align		4
        /*0024*/ 	.byte	0x02, 0x4a
	.zero		1
	.zero		1


	//----- nvinfo : EIATTR_EXIT_INSTR_OFFSETS
	.align		4
        /*0028*/ 	.byte	0x04, 0x1c
        /*002a*/ 	.short	(.L_268 - .L_267)


	//   ....[0]....
.L_267:
        /*002c*/ 	.word	0x00000010


	//----- nvinfo : EIATTR_MAX_THREADS
	.align		4
.L_268:
        /*0030*/ 	.byte	0x04, 0x05
        /*0032*/ 	.short	(.L_270 - .L_269)
.L_269:
        /*0034*/ 	.word	0x00000100
        /*0038*/ 	.word	0x00000001
        /*003c*/ 	.word	0x00000001


	//----- nvinfo : EIATTR_CBANK_PARAM_SIZE
	.align		4
.L_270:
        /*0040*/ 	.byte	0x03, 0x19
        /*0042*/ 	.short	0x0418


	//----- nvinfo : EIATTR_PARAM_CBANK
	.align		4
        /*0044*/ 	.byte	0x04, 0x0a
        /*0046*/ 	.short	(.L_272 - .L_271)
	.align		4
.L_271:
        /*0048*/ 	.word	index@(.nv.constant0._ZN7cutlass13device_kernelIN5flash19enable_sm80_to_sm89INS1_16FlashAttnFwdSm80INS1_25CollectiveMainloopFwdSm80ILi8ELi1ELb0EN4cute5tupleIJNS5_1CILi128EEENS7_ILi64EEENS7_ILi256EEEEEELi256ENS_6half_tEfNS_4arch4Sm80ELb0ELb1ELb1ELb0ELb0ELb0ELb1ELb0EEENS1_21CollectiveEpilogueFwdINS6_IJS8_SA_S9_EEENS6_IJNS7_ILi1EEESI_SI_EEESC_SE_Li256ELb0ELb1ELb0ELb0EEENS1_19SingleTileSchedulerILb0ELb0ELb1ELi128EEEEEEEEEvNT_6ParamsE)
        /*004c*/ 	.short	0x0380
        /*004e*/ 	.short	0x0418


	//----- nvinfo : EIATTR_SW_WAR
	.align		4
.L_272:
        /*0050*/ 	.byte	0x04, 0x36
        /*0052*/ 	.short	(.L_274 - .L_273)
.L_273:
        /*0054*/ 	.word	0x00000008
.L_274:


//--------------------- .nv.info._ZN7cutlass13device_kernelIN5flash19enable_sm80_to_sm89INS1_16FlashAttnFwdSm80INS1_25CollectiveMainloopFwdSm80ILi8ELi1ELb0EN4cute5tupleIJNS5_1CILi128EEENS7_ILi64EEENS7_ILi256EEEEEELi256ENS_6half_tEfNS_4arch4Sm80ELb0ELb1ELb1ELb1ELb0ELb0ELb1ELb0EEENS1_21CollectiveEpilogueFwdINS6_IJS8_SA_S9_EEENS6_IJNS7_ILi1EEESI_SI_EEESC_SE_Li256ELb1ELb1ELb0ELb0EEENS1_19SingleTileSchedulerILb1ELb0ELb1ELi128EEEEEEEEEvNT_6ParamsE --------------------------
	.section	.nv.info._ZN7cutlass13device_kernelIN5flash19enable_sm80_to_sm89INS1_16FlashAttnFwdSm80INS1_25CollectiveMainloopFwdSm80ILi8ELi1ELb0EN4cute5tupleIJNS5_1CILi128EEENS7_ILi64EEENS7_ILi256EEEEEELi256ENS_6half_tEfNS_4arch4Sm80ELb0ELb1ELb1ELb1ELb0ELb0ELb1ELb0EEENS1_21CollectiveEpilogueFwdINS6_IJS8_SA_S9_EEENS6_IJNS7_ILi1EEESI_SI_EEESC_SE_Li256ELb1ELb1ELb0ELb0EEENS1_19SingleTileSchedulerILb1ELb0ELb1ELi128EEEEEEEEEvNT_6ParamsE,"",@"SHT_CUDA_INFO"
	.sectionflags	@""
	.align	4


	//----- nvinfo : EIATTR_CUDA_API_VERSION
	.align		4
        /*0000*/ 	.byte	0x04, 0x37
        /*0002*/ 	.short	(.L_276 - .L_275)
.L_275:
        /*0004*/ 	.word	0x00000082


	//----- nvinfo : EIATTR_KPARAM_INFO
	.align		4
.L_276:
        /*0008*/ 	.byte	0x04, 0x17
        /*000a*/ 	.short	(.L_278 - .L_277)
.L_277:
        /*000c*/ 	.word	0x00000000
        /*0010*/ 	.short	0x0000
        /*0012*/ 	.short	0x0000
        /*0014*/ 	.byte	0x00, 0xf0, 0x61, 0x10


	//----- nvinfo : EIATTR_SPARSE_MMA_MASK
	.align		4
.L_278:
        /*0018*/ 	.byte	0x03, 0x50
        /*001a*/ 	.short	0x0000


	//----- nvinfo : EIATTR_MAXREG_COUNT
	.align		4
        /*001c*/ 	.byte	0x03, 0x1b
        /*001e*/ 	.short	0x00ff


	//----- nvinfo : EIATTR_MERCURY_ISA_VERSION
	.align		4
        /*0020*/ 	.byte	0x03, 0x5f
        /*0022*/ 	.short	0x0101


	//----- nvinfo : EIATTR_VRC_CTA_INIT_COUNT
	.align		4
        /*0024*/ 	.byte	0x02, 0x4a
	.zero		1
	.zero		1


	//----- nvinfo : EIATTR_EXIT_INSTR_OFFSETS
	.align		4
        /*0028*/ 	.byte	0x04, 0x1c
        /*002a*/ 	.short	(.L_280 - .L_279)


	//   ....[0]....
.L_279:
        /*002c*/ 	.word	0x00000010


	//----- nvinfo : EIATTR_MAX_THREADS
	.align		4
.L_280:
        /*0030*/ 	.byte	0x04, 0x05
        /*0032*/ 	.short	(.L_282 - .L_281)
.L_281:
        /*0034*/ 	.word	0x00000100
        /*0038*/ 	.word	0x00000001
        /*003c*/ 	.word	0x00000001


	//----- nvinfo : EIATTR_CBANK_PARAM_SIZE
	.align		4
.L_282:
        /*0040*/ 	.byte	0x03, 0x19
        /*0042*/ 	.short	0x0418


	//----- nvinfo : EIATTR_PARAM_CBANK
	.align		4
        /*0044*/ 	.byte	0x04, 0x0a
        /*0046*/ 	.short	(.L_284 - .L_283)
	.align		4
.L_283:
        /*0048*/ 	.word	index@(.nv.constant0._ZN7cutlass13device_kernelIN5flash19enable_sm80_to_sm89INS1_16FlashAttnFwdSm80INS1_25CollectiveMainloopFwdSm80ILi8ELi1ELb0EN4cute5tupleIJNS5_1CILi128EEENS7_ILi64EEENS7_ILi256EEEEEELi256ENS_6half_tEfNS_4arch4Sm80ELb0ELb1ELb1ELb1ELb0ELb0ELb1ELb0EEENS1_21CollectiveEpilogueFwdINS6_IJS8_SA_S9_EEENS6_IJNS7_ILi1EEESI_SI_EEESC_SE_Li256ELb1ELb1ELb0ELb0EEENS1_19SingleTileSchedulerILb1ELb0ELb1ELi128EEEEEEEEEvNT_6ParamsE)
        /*004c*/ 	.short	0x0380
        /*004e*/ 	.short	0x0418


	//----- nvinfo : EIATTR_SW_WAR
	.align		4
.L_284:
        /*0050*/ 	.byte	0x04, 0x36
        /*0052*/ 	.short	(.L_286 - .L_285)
.L_285:
        /*0054*/ 	.word	0x00000008
.L_286:


//--------------------- .nv.info._ZN7cutlass13device_kernelIN5flash19enable_sm80_to_sm89INS1_16FlashAttnFwdSm80INS1_25CollectiveMainloopFwdSm80ILi8ELi1ELb0EN4cute5tupleIJNS5_1CILi128EEENS7_ILi48EEENS7_ILi256EEEEEELi256ENS_6half_tEfNS_4arch4Sm80ELb0ELb1ELb1ELb1ELb0ELb1ELb1ELb0EEENS1_21CollectiveEpilogueFwdINS6_IJS8_SA_S9_EEENS6_IJNS7_ILi1EEESI_SI_EEESC_SE_Li256ELb1ELb1ELb0ELb0EEENS1_19SingleTileSchedulerILb1ELb0ELb1ELi128EEEEEEEEEvNT_6ParamsE --------------------------
	.section	.nv.info._ZN7cutlass13device_kernelIN5flash19enable_sm80_to_sm89INS1_16FlashAttnFwdSm80INS1_25CollectiveMainloopFwdSm80ILi8ELi1ELb0EN4cute5tupleIJNS5_1CILi128EEENS7_ILi48EEENS7_ILi256EEEEEELi256ENS_6half_tEfNS_4arch4Sm80ELb0ELb1ELb1ELb1ELb0ELb1ELb1ELb0EEENS1_21CollectiveEpilogueFwdINS6_IJS8_SA_S9_EEENS6_IJNS7_ILi1EEESI_SI_EEESC_SE_Li256ELb1ELb1ELb0ELb0EEENS1_19SingleTileSchedulerILb1ELb0ELb1ELi128EEEEEEEEEvNT_6ParamsE,"",@"SHT_CUDA_INFO"
	.sectionflags	@""
	.align	4


	//----- nvinfo : EIATTR_CUDA_API_VERSION
	.align		4
        /*0000*/ 	.byte	0x04, 0x37
        /*0002*/ 	.short	(.L_288 - .L_287)
.L_287:
        /*0004*/ 	.word	0x00000082


	//----- nvinfo : EIATTR_KPARAM_INFO
	.align		4
.L_288:
        /*0008*/ 	.byte	0x04, 0x17
        /*000a*/ 	.short	(.L_290 - .L_289)
.L_289:
        /*000c*/ 	.word	0x00000000
        /*0010*/ 	.short	0x0000
        /*0012*/ 	.short	0x0000
        /*0014*/ 	.byte	0x00, 0xf0, 0x61, 0x10


	//----- nvinfo : EIATTR_SPARSE_MMA_MASK
	.align		4
.L_290:
        /*0018*/ 	.byte	0x03, 0x50
        /*001a*/ 	.short	0x0000


	//----- nvinfo : EIATTR_MAXREG_COUNT
	.align		4
        /*001c*/ 	.byte	0x03, 0x1b
        /*001e*/ 	.short	0x00ff


	//----- nvinfo : EIATTR_MERCURY_ISA_VERSION
	.align		4
        /*0020*/ 	.byte	0x03, 0x5f
        /*0022*/ 	.short	0x0101


	//----- nvinfo : EIATTR_VRC_CTA_INIT_COUNT
	.align		4
        /*0024*/ 	.byte	0x02, 0x4a
	.zero		1
	.zero		1


	//----- nvinfo : EIATTR_EXIT_INSTR_OFFSETS
	.align		4
        /*0028*/ 	.byte	0x04, 0x1c
        /*002a*/ 	.short	(.L_292 - .L_291)


	//   ....[0]....
.L_291:
        /*002c*/ 	.word	0x00000010


	//----- nvinfo : EIATTR_MAX_THREADS
	.align		4
.L_292:
        /*0030*/ 	.byte	0x04, 0x05
        /*0032*/ 	.short	(.L_294 - .L_293)
.L_293:
        /*0034*/ 	.word	0x00000100
        /*0038*/ 	.word	0x00000001
        /*003c*/ 	.word	0x00000001


	//----- nvinfo : EIATTR_CBANK_PARAM_SIZE
	.align		4
.L_294:
        /*0040*/ 	.byte	0x03, 0x19
        /*0042*/ 	.short	0x0418


	//----- nvinfo : EIATTR_PARAM_CBANK
	.align		4
        /*0044*/ 	.byte	0x04, 0x0a
        /*0046*/ 	.short	(.L_296 - .L_295)
	.align		4
.L_295:
        /*0048*/ 	.word	index@(.nv.constant0._ZN7cutlass13device_kernelIN5flash19enable_sm80_to_sm89INS1_16FlashAttnFwdSm80INS1_25CollectiveMainloopFwdSm80ILi8ELi1ELb0EN4cute5tupleIJNS5_1CILi128EEENS7_ILi48EEENS7_ILi256EEEEEELi256ENS_6half_tEfNS_4arch4Sm80ELb0ELb1ELb1ELb1ELb0ELb1ELb1ELb0EEENS1_21CollectiveEpilogueFwdINS6_IJS8_SA_S9_EEENS6_IJNS7_ILi1EEESI_SI_EEESC_SE_Li256ELb1ELb1ELb0ELb0EEENS1_19SingleTileSchedulerILb1ELb0ELb1ELi128EEEEEEEEEvNT_6ParamsE)
        /*004c*/ 	.short	0x0380
        /*004e*/ 	.short	0x0418


	//----- nvinfo : EIATTR_SW_WAR
	.align		4
.L_296:
        /*0050*/ 	.byte	0x04, 0x36
        /*0052*/ 	.short	(.L_298 - .L_297)
.L_297:
        /*0054*/ 	.word	0x00000008
.L_298:


//--------------------- .nv.info._ZN7cutlass13device_kernelIN5flash19enable_sm80_to_sm89INS1_16FlashAttnFwdSm80INS1_25CollectiveMainloopFwdSm80ILi8ELi1ELb0EN4cute5tupleIJNS5_1CILi128EEENS7_ILi96EEENS7_ILi256EEEEEELi256ENS_6half_tEfNS_4arch4Sm80ELb1ELb0ELb1ELb0ELb0ELb0ELb1ELb0EEENS1_21CollectiveEpilogueFwdINS6_IJS8_SA_S9_EEENS6_IJNS7_ILi1EEESI_SI_EEESC_SE_Li256ELb0ELb1ELb0ELb0EEENS1_30DynamicPersistentTileSchedulerILi256ELi256ELb0ELb1ELb0EEEEEEEEEvNT_6ParamsE --------------------------
	.section	.nv.info._ZN7cutlass13device_kernelIN5flash19enable_sm80_to_sm89INS1_16FlashAttnFwdSm80INS1_25CollectiveMainloopFwdSm80ILi8ELi1ELb0EN4cute5tupleIJNS5_1CILi128EEENS7_ILi96EEENS7_ILi256EEEEEELi256ENS_6half_tEfNS_4arch4Sm80ELb1ELb0ELb1ELb0ELb0ELb0ELb1ELb0EEENS1_21CollectiveEpilogueFwdINS6_IJS8_SA_S9_EEENS6_IJNS7_ILi1EEESI_SI_EEESC_SE_Li256ELb0ELb1ELb0ELb0EEENS1_30DynamicPersistentTileSchedulerILi256ELi256ELb0ELb1ELb0EEEEEEEEEvNT_6ParamsE,"",@"SHT_CUDA_INFO"
	.sectionflags	@""
	.align	4


	//----- nvinfo : EIATTR_CUDA_API_VERSION
	.align		4
        /*0000*/ 	.byte	0x04, 0x37
        /*0002*/ 	.short	(.L_300 - .L_299)
.L_299:
        /*0004*/ 	.word	0x00000082


	//----- nvinfo : EIATTR_KPARAM_INFO
	.align		4
.L_300:
        /*0008*/ 	.byte	0x04, 0x17
        /*000a*/ 	.short	(.L_302 - .L_301)
.L_301:
        /*000c*/ 	.word	0x00000000
        /*0010*/ 	.short	0x0000
        /*0012*/ 	.short	0x0000
        /*0014*/ 	.byte	0x00, 0xf0, 0xa1, 0x10


	//----- nvinfo : EIATTR_SPARSE_MMA_MASK
	.align		4
.L_302:
        /*0018*/ 	.byte	0x03, 0x50
        /*001a*/ 	.short	0x0000


	//----- nvinfo : EIATTR_MAXREG_COUNT
	.align		4
        /*001c*/ 	.byte	0x03, 0x1b
        /*001e*/ 	.short	0x00ff


	//----- nvinfo : EIATTR_MERCURY_ISA_VERSION
	.align		4
        /*0020*/ 	.byte	0x03, 0x5f
        /*0022*/ 	.short	0x0101


	//----- nvinfo : EIATTR_VRC_CTA_INIT_COUNT
	.align		4
        /*0024*/ 	.byte	0x02, 0x4a
	.zero		1
	.zero		1


	//----- nvinfo : EIATTR_EXIT_INSTR_OFFSETS
	.align		4
        /*0028*/ 	.byte	0x04, 0x1c
        /*002a*/ 	.short	(.L_304 - .L_303)


	//   ....[0]....
.L_303:
        /*002c*/ 	.word	0x00000010


	//----- nvinfo : EIATTR_MAX_THREADS
	.align		4
.L_304:
        /*0030*/ 	.byte	0x04, 0x05
        /*0032*/ 	.short	(.L_306 - .L_305)
.L_305:
        /*0034*/ 	.word	0x00000100
        /*0038*/ 	.word	0x00000001
        /*003c*/ 	.word	0x00000001


	//----- nvinfo : EIATTR_CBANK_PARAM_SIZE
	.align		4
.L_306:
        /*0040*/ 	.byte	0x03, 0x19
        /*0042*/ 	.short	0x0428


	//----- nvinfo : EIATTR_PARAM_CBANK
	.align		4
        /*0044*/ 	.byte	0x04, 0x0a
        /*0046*/ 	.short	(.L_308 - .L_307)
	.align		4
.L_307:
        /*0048*/ 	.word	index@(.nv.constant0._ZN7cutlass13device_kernelIN5flash19enable_sm80_to_sm89INS1_16FlashAttnFwdSm80INS1_25CollectiveMainloopFwdSm80ILi8ELi1ELb0EN4cute5tupleIJNS5_1CILi128EEENS7_ILi96EEENS7_ILi256EEEEEELi256ENS_6half_tEfNS_4arch4Sm80ELb1ELb0ELb1ELb0ELb0ELb0ELb1ELb0EEENS1_21CollectiveEpilogueFwdINS6_IJS8_SA_S9_EEENS6_IJNS7_ILi1EEESI_SI_EEESC_SE_Li256ELb0ELb1ELb0ELb0EEENS1_30DynamicPersistentTileSchedulerILi256ELi256ELb0ELb1ELb0EEEEEEEEEvNT_6ParamsE)
        /*004c*/ 	.short	0x0380
        /*004e*/ 	.short	0x0428


	//----- nvinfo : EIATTR_SW_WAR
	.align		4
.L_308:
        /*0050*/ 	.byte	0x04, 0x36
        /*0052*/ 	.short	(.L_310 - .L_309)
.L_309:
        /*0054*/ 	.word	0x00000008
.L_310:


//--------------------- .nv.info._ZN7cutlass13device_kernelIN5flash19enable_sm80_to_sm89INS1_16FlashAttnFwdSm80INS1_25CollectiveMainloopFwdSm80ILi8ELi1ELb0EN4cute5tupleIJNS5_1CILi128EEENS7_ILi96EEENS7_ILi256EEEEEELi256ENS_6half_tEfNS_4arch4Sm80ELb1ELb0ELb1ELb1ELb0ELb0ELb1ELb0EEENS1_21CollectiveEpilogueFwdINS6_IJS8_SA_S9_EEENS6_IJNS7_ILi1EEESI_SI_EEESC_SE_Li256ELb1ELb1ELb0ELb0EEENS1_19SingleTileSchedulerILb1ELb0ELb1ELi128EEEEEEEEEvNT_6ParamsE --------------------------
	.section	.nv.info._ZN7cutlass13device_kernelIN5flash19enable_sm80_to_sm89INS1_16FlashAttnFwdSm80INS1_25CollectiveMainloopFwdSm80ILi8ELi1ELb0EN4cute5tupleIJNS5_1CILi128EEENS7_ILi96EEENS7_ILi256EEEEEELi256ENS_6half_tEfNS_4arch4Sm80ELb1ELb0ELb1ELb1ELb0ELb0ELb1ELb0EEENS1_21CollectiveEpilogueFwdINS6_IJS8_SA_S9_EEENS6_IJNS7_ILi1EEESI_SI_EEESC_SE_Li256ELb1ELb1ELb0ELb0EEENS1_19SingleTileSchedulerILb1ELb0ELb1ELi128EEEEEEEEEvNT_6ParamsE,"",@"SHT_CUDA_INFO"
	.sectionflags	@""
	.align	4


	//----- nvinfo : EIATTR_CUDA_API_VERSION
	.align		4
        /*0000*/ 	.byte	0x04, 0x37
        /*0002*/ 	.short	(.L_312 - .L_311)
.L_311:
        /*0004*/ 	.word	0x00000082


	//----- nvinfo : EIATTR_KPARAM_INFO
	.align		4
.L_312:
        /*0008*/ 	.byte	0x04, 0x17
        /*000a*/ 	.short	(.L_314 - .L_313)
.L_313:
        /*000c*/ 	.word	0x00000000
        /*0010*/ 	.short	0x0000
        /*0012*/ 	.short	0x0000
        /*0014*/ 	.byte	0x00, 0xf0, 0x61, 0x10


	//----- nvinfo : EIATTR_SPARSE_MMA_MASK
	.align		4
.L_314:
        /*0018*/ 	.byte	0x03, 0x50
        /*001a*/ 	.short	0x0000


	//----- nvinfo : EIATTR_MAXREG_COUNT
	.align		4
        /*001c*/ 	.byte	0x03, 0x1b
        /*001e*/ 	.short	0x00ff


	//----- nvinfo : EIATTR_MERCURY_ISA_VERSION
	.align		4
        /*0020*/ 	.byte	0x03, 0x5f
        /*0022*/ 	.short	0x0101


	//----- nvinfo : EIATTR_VRC_CTA_INIT_COUNT
	.align		4
        /*0024*/ 	.byte	0x02, 0x4a
	.zero		1
	.zero		1


	//----- nvinfo : EIATTR_EXIT_INSTR_OFFSETS
	.align		4
        /*0028*/ 	.byte	0x04, 0x1c
        /*002a*/ 	.short	(.L_316 - .L_315)


	//   ....[0]....
.L_315:
        /*002c*/ 	.word	0x00000010


	//----- nvinfo : EIATTR_MAX_THREADS
	.align		4
.L_316:
        /*0030*/ 	.byte	0x04, 0x05
        /*0032*/ 	.short	(.L_318 - .L_317)
.L_317:
        /*0034*/ 	.word	0x00000100
        /*0038*/ 	.word	0x00000001
        /*003c*/ 	.word	0x00000001


	//----- nvinfo : EIATTR_CBANK_PARAM_SIZE
	.align		4
.L_318:
        /*0040*/ 	.byte	0x03, 0x19
        /*0042*/ 	.short	0x0418


	//----- nvinfo : EIATTR_PARAM_CBANK
	.align		4
        /*0044*/ 	.byte	0x04, 0x0a
        /*0046*/ 	.short	(.L_320 - .L_319)
	.align		4
.L_319:
        /*0048*/ 	.word	index@(.nv.constant0._ZN7cutlass13device_kernelIN5flash19enable_sm80_to_sm89INS1_16FlashAttnFwdSm80INS1_25CollectiveMainloopFwdSm80ILi8ELi1ELb0EN4cute5tupleIJNS5_1CILi128EEENS7_ILi96EEENS7_ILi256EEEEEELi256ENS_6half_tEfNS_4arch4Sm80ELb1ELb0ELb1ELb1ELb0ELb0ELb1ELb0EEENS1_21CollectiveEpilogueFwdINS6_IJS8_SA_S9_EEENS6_IJNS7_ILi1EEESI_SI_EEESC_SE_Li256ELb1ELb1ELb0ELb0EEENS1_19SingleTileSchedulerILb1ELb0ELb1ELi128EEEEEEEEEvNT_6ParamsE)
        /*004c*/ 	.short	0x0380
        /*004e*/ 	.short	0x0418


	//----- nvinfo : EIATTR_SW_WAR
	.align		4
.L_320:
        /*0050*/ 	.byte	0x04, 0x36
        /*0052*/ 	.short	(.L_322 - .L_321)
.L_321:
        /*0054*/ 	.word	0x00000008
.L_322:


//--------------------- .nv.info._ZN7cutlass13device_kernelIN5flash19enable_sm80_to_sm89INS1_16FlashAttnFwdSm80INS1_25CollectiveMainloopFwdSm80ILi8ELi1ELb0EN4cute5tupleIJNS5_1CILi128EEENS7_ILi48EEENS7_ILi256EEEEEELi256ENS_6half_tEfNS_4arch4Sm80ELb1ELb0ELb1ELb1ELb0ELb1ELb1ELb0EEENS1_21CollectiveEpilogueFwdINS6_IJS8_SA_S9_EEENS6_IJNS7_ILi1EEESI_SI_EEESC_SE_Li256ELb1ELb1ELb0ELb0EEENS1_19SingleTileSchedulerILb1ELb0ELb1ELi128EEEEEEEEEvNT_6ParamsE --------------------------
	.section	.nv.info._ZN7cutlass13device_kernelIN5flash19enable_sm80_to_sm89INS1_16FlashAttnFwdSm80INS1_25CollectiveMainloopFwdSm80ILi8ELi1ELb0EN4cute5tupleIJNS5_1CILi128EEENS7_ILi48EEENS7_ILi256EEEEEELi256ENS_6half_tEfNS_4arch4Sm80ELb1ELb0ELb1ELb1ELb0ELb1ELb1ELb0EEENS1_21CollectiveEpilogueFwdINS6_IJS8_SA_S9_EEENS6_IJNS7_ILi1EEESI_SI_EEESC_SE_Li256ELb1ELb1ELb0ELb0EEENS1_19SingleTileSchedulerILb1ELb0ELb1ELi128EEEEEEEEEvNT_6ParamsE,"",@"SHT_CUDA_INFO"
	.sectionflags	@""
	.align	4


	//----- nvinfo : EIATTR_CUDA_API_VERSION
	.align		4
        /*0000*/ 	.byte	0x04, 0x37
        /*0002*/ 	.short	(.L_324 - .L_323)
.L_323:
        /*0004*/ 	.word	0x00000082


	//----- nvinfo : EIATTR_KPARAM_INFO
	.align		4
.L_324:
        /*0008*/ 	.byte	0x04, 0x17
        /*000a*/ 	.short	(.L_326 - .L_325)
.L_325:
        /*000c*/ 	.word	0x00000000
        /*0010*/ 	.short	0x0000
        /*0012*/ 	.short	0x0000
        /*0014*/ 	.byte	0x00, 0xf0, 0x61, 0x10


	//----- nvinfo : EIATTR_SPARSE_MMA_MASK
	.align		4
.L_326:
        /*0018*/ 	.byte	0x03, 0x50
        /*001a*/ 	.short	0x0000


	//----- nvinfo : EIATTR_MAXREG_COUNT
	.align		4
        /*001c*/ 	.byte	0x03, 0x1b
        /*001e*/ 	.short	0x00ff


	//----- nvinfo : EIATTR_MERCURY_ISA_VERSION
	.align		4
        /*0020*/ 	.byte	0x03, 0x5f
        /*0022*/ 	.short	0x0101


	//----- nvinfo : EIATTR_VRC_CTA_INIT_COUNT
	.align		4
        /*0024*/ 	.byte	0x02, 0x4a
	.zero		1
	.zero		1


	//----- nvinfo : EIATTR_EXIT_INSTR_OFFSETS
	.align		4
        /*0028*/ 	.byte	0x04, 0x1c
        /*002a*/ 	.short	(.L_328 - .L_327)


	//   ....[0]....
.L_327:
        /*002c*/ 	.word	0x00000010


	//----- nvinfo : EIATTR_MAX_THREADS
	.align		4
.L_328:
        /*0030*/ 	.byte	0x04, 0x05
        /*0032*/ 	.short	(.L_330 - .L_329)
.L_329:
        /*0034*/ 	.word	0x00000100
        /*0038*/ 	.word	0x00000001
        /*003c*/ 	.word	0x00000001


	//----- nvinfo : EIATTR_CBANK_PARAM_SIZE
	.align		4
.L_330:
        /*0040*/ 	.byte	0x03, 0x19
        /*0042*/ 	.short	0x0418


	//----- nvinfo : EIATTR_PARAM_CBANK
	.align		4
        /*0044*/ 	.byte	0x04, 0x0a
        /*0046*/ 	.short	(.L_332 - .L_331)
	.align		4
.L_331:
        /*0048*/ 	.word	index@(.nv.constant0._ZN7cutlass13device_kernelIN5flash19enable_sm80_to_sm89INS1_16FlashAttnFwdSm80INS1_25CollectiveMainloopFwdSm80ILi8ELi1ELb0EN4cute5tupleIJNS5_1CILi128EEENS7_ILi48EEENS7_ILi256EEEEEELi256ENS_6half_tEfNS_4arch4Sm80ELb1ELb0ELb1ELb1ELb0ELb1ELb1ELb0EEENS1_21CollectiveEpilogueFwdINS6_IJS8_SA_S9_EEENS6_IJNS7_ILi1EEESI_SI_EEESC_SE_Li256ELb1ELb1ELb0ELb0EEENS1_19SingleTileSchedulerILb1ELb0ELb1ELi128EEEEEEEEEvNT_6ParamsE)
        /*004c*/ 	.short	0x0380
        /*004e*/ 	.short	0x0418


	//----- nvinfo : EIATTR_SW_WAR
	.align		4
.L_332:
        /*0050*/ 	.byte	0x04, 0x36
        /*0052*/ 	.short	(.L_334 - .L_333)
.L_333:
        /*0054*/ 	.word	0x00000008
.L_334:


//--------------------- .nv.callgraph             --------------------------
	.section	.nv.callgraph,"",@"SHT_CUDA_CALLGRAPH"
	.align	4
	.sectionentsize	8
	.align		4
        /*0000*/ 	.word	0x00000000
	.align		4
        /*0004*/ 	.word	0xffffffff
	.align		4
        /*0008*/ 	.word	0x00000000
	.align		4
        /*000c*/ 	.word	0xfffffffe
	.align		4
        /*0010*/ 	.word	0x00000000
	.align		4
        /*0014*/ 	.word	0xfffffffd
	.align		4
        /*0018*/ 	.word	0x00000000
	.align		4
        /*001c*/ 	.word	0xfffffffc


//--------------------- .nv.constant4             --------------------------
	.section	.nv.constant4,"a",@progbits
	.align	8
	.align		8
.nv.constant4:
        /*0000*/ 	.dword	_ZN74_INTERNAL_365d0264_38_flash_fwd_hdim256_fp16_softcap_sm80_cu_ceb34e2a_35274cuda3std3__45__cpo5beginE
	.align		8
        /*0008*/ 	.dword	_ZN74_INTERNAL_365d0264_38_flash_fwd_hdim256_fp16_softcap_sm80_cu_ceb34e2a_35274cuda3std3__45__cpo3endE
	.align		8
        /*0010*/ 	.dword	_ZN74_INTERNAL_365d0264_38_flash_fwd_hdim256_fp16_softcap_sm80_cu_ceb34e2a_35274cuda3std3__45__cpo6cbeginE
	.align		8
        /*0018*/ 	.dword	_ZN74_INTERNAL_365d0264_38_flash_fwd_hdim256_fp16_softcap_sm80_cu_ceb34e2a_35274cuda3std3__45__cpo4cendE
	.align		8
        /*0020*/ 	.dword	_ZN74_INTERNAL_365d0264_38_flash_fwd_hdim256_fp16_softcap_sm80_cu_ceb34e2a_35274cuda3std3__476_GLOBAL__N__365d0264_38_flash_fwd_hdim256_fp16_softcap_sm80_cu_ceb34e2a_35276ignoreE
	.align		8
        /*0028*/ 	.dword	_ZN74_INTERNAL_365d0264_38_flash_fwd_hdim256_fp16_softcap_sm80_cu_ceb34e2a_35274cuda3std3__419piecewise_constructE
	.align		8
        /*0030*/ 	.dword	_ZN74_INTERNAL_365d0264_38_flash_fwd_hdim256_fp16_softcap_sm80_cu_ceb34e2a_35274cuda3std3__48in_placeE
	.align		8
        /*0038*/ 	.dword	_ZN74_INTERNAL_365d0264_38_flash_fwd_hdim256_fp16_softcap_sm80_cu_ceb34e2a_35274cuda3std6ranges3__45__cpo4swapE
	.align		8
        /*0040*/ 	.dword	_ZN74_INTERNAL_365d0264_38_flash_fwd_hdim256_fp16_softcap_sm80_cu_ceb34e2a_35274cuda3std6ranges3__45__cpo9iter_moveE
	.align		8
        /*0048*/ 	.dword	_ZN74_INTERNAL_365d0264_38_flash_fwd_hdim256_fp16_softcap_sm80_cu_ceb34e2a_35274cute7productE
	.align		8
        /*0050*/ 	.dword	_ZN74_INTERNAL_365d0264_38_flash_fwd_hdim256_fp16_softcap_sm80_cu_ceb34e2a_35274cute1_E


//--------------------- .text._ZN7cutlass13device_kernelIN5flash19enable_sm80_to_sm89INS1_16FlashAttnFwdSm80INS1_25CollectiveMainloopFwdSm80ILi8ELi1ELb1EN4cute5tupleIJNS5_1CILi128EEENS7_ILi64EEENS7_ILi256EEEEEELi256ENS_6half_tEfNS_4arch4Sm80ELb0ELb0ELb1ELb0ELb0ELb0ELb1ELb0EEENS1_21CollectiveEpilogueFwdINS6_IJS8_SA_S9_EEENS6_IJNS7_ILi1EEESI_SI_EEESC_SE_Li256ELb0ELb1ELb0ELb0EEENS1_19SingleTileSchedulerILb0ELb0ELb1ELi128EEEEEEEEEvNT_6ParamsE --------------------------
	.section	.text._ZN7cutlass13device_kernelIN5flash19enable_sm80_to_sm89INS1_16FlashAttnFwdSm80INS1_25CollectiveMainloopFwdSm80ILi8ELi1ELb1EN4cute5tupleIJNS5_1CILi128EEENS7_ILi64EEENS7_ILi256EEEEEELi256ENS_6half_tEfNS_4arch4Sm80ELb0ELb0ELb1ELb0ELb0ELb0ELb1ELb0EEENS1_21CollectiveEpilogueFwdINS6_IJS8_SA_S9_EEENS6_IJNS7_ILi1EEESI_SI_EEESC_SE_Li256ELb0ELb1ELb0ELb0EEENS1_19SingleTileSchedulerILb0ELb0ELb1ELi128EEEEEEEEEvNT_6ParamsE,"ax",@progbits
	.align	128
.text._ZN7cutlass13device_kernelIN5flash19enable_sm80_to_sm89INS1_16FlashAttnFwdSm80INS1_25CollectiveMainloopFwdSm80ILi8ELi1ELb1EN4cute5tupleIJNS5_1CILi128EEENS7_ILi64EEENS7_ILi256EEEEEELi256ENS_6half_tEfNS_4arch4Sm80ELb0ELb0ELb1ELb0ELb0ELb0ELb1ELb0EEENS1_21CollectiveEpilogueFwdINS6_IJS8_SA_S9_EEENS6_IJNS7_ILi1EEESI_SI_EEESC_SE_Li256ELb0ELb1ELb0ELb0EEENS1_19SingleTileSchedulerILb0ELb0ELb1ELi128EEEEEEEEEvNT_6ParamsE:
        .type           _ZN7cutlass13device_kernelIN5flash19enable_sm80_to_sm89INS1_16FlashAttnFwdSm80INS1_25CollectiveMainloopFwdSm80ILi8ELi1ELb1EN4cute5tupleIJNS5_1CILi128EEENS7_ILi64EEENS7_ILi256EEEEEELi256ENS_6half_tEfNS_4arch4Sm80ELb0ELb0ELb1ELb0ELb0ELb0ELb1ELb0EEENS1_21CollectiveEpilogueFwdINS6_IJS8_SA_S9_EEENS6_IJNS7_ILi1EEESI_SI_EEESC_SE_Li256ELb0ELb1ELb0ELb0EEENS1_19SingleTileSchedulerILb0ELb0ELb1ELi128EEEEEEEEEvNT_6ParamsE,@function
        .size           _ZN7cutlass13device_kernelIN5flash19enable_sm80_to_sm89INS1_16FlashAttnFwdSm80INS1_25CollectiveMainloopFwdSm80ILi8ELi1ELb1EN4cute5tupleIJNS5_1CILi128EEENS7_ILi64EEENS7_ILi256EEEEEELi256ENS_6half_tEfNS_4arch4Sm80ELb0ELb0ELb1ELb0ELb0ELb0ELb1ELb0EEENS1_21CollectiveEpilogueFwdINS6_IJS8_SA_S9_EEENS6_IJNS7_ILi1EEESI_SI_EEESC_SE_Li256ELb0ELb1ELb0ELb0EEENS1_19SingleTileSchedulerILb0ELb0ELb1ELi128EEEEEEEEEvNT_6ParamsE,(.L_x_18 - _ZN7cutlass13device_kernelIN5flash19enable_sm80_to_sm89INS1_16FlashAttnFwdSm80INS1_25CollectiveMainloopFwdSm80ILi8ELi1ELb1EN4cute5tupleIJNS5_1CILi128EEENS7_ILi64EEENS7_ILi256EEEEEELi256ENS_6half_tEfNS_4arch4Sm80ELb0ELb0ELb1ELb0ELb0ELb0ELb1ELb0EEENS1_21CollectiveEpilogueFwdINS6_IJS8_SA_S9_EEENS6_IJNS7_ILi1EEESI_SI_EEESC_SE_Li256ELb0ELb1ELb0ELb0EEENS1_19SingleTileSchedulerILb0ELb0ELb1ELi128EEEEEEEEEvNT_6ParamsE)
        .other          _ZN7cutlass13device_kernelIN5flash19enable_sm80_to_sm89INS1_16FlashAttnFwdSm80INS1_25CollectiveMainloopFwdSm80ILi8ELi1ELb1EN4cute5tupleIJNS5_1CILi128EEENS7_ILi64EEENS7_ILi256EEEEEELi256ENS_6half_tEfNS_4arch4Sm80ELb0ELb0ELb1ELb0ELb0ELb0ELb1ELb0EEENS1_21CollectiveEpilogueFwdINS6_IJS8_SA_S9_EEENS6_IJNS7_ILi1EEESI_SI_EEESC_SE_Li256ELb0ELb1ELb0ELb0EEENS1_19SingleTileSchedulerILb0ELb0ELb1ELi128EEEEEEEEEvNT_6ParamsE,@"STO_CUDA_ENTRY STV_DEFAULT"
_ZN7cutlass13device_kernelIN5flash19enable_sm80_to_sm89INS1_16FlashAttnFwdSm80INS1_25CollectiveMainloopFwdSm80ILi8ELi1ELb1EN4cute5tupleIJNS5_1CILi128EEENS7_ILi64EEENS7_ILi256EEEEEELi256ENS_6half_tEfNS_4arch4Sm80ELb0ELb0ELb1ELb0ELb0ELb0ELb1ELb0EEENS1_21CollectiveEpilogueFwdINS6_IJS8_SA_S9_EEENS6_IJNS7_ILi1EEESI_SI_EEESC_SE_Li256ELb0ELb1ELb0ELb0EEENS1_19SingleTileSchedulerILb0ELb0ELb1ELi128EEEEEEEEEvNT_6ParamsE:
[----:B------:R-:W-:Y:S01]  /*0000*/  LDC R1, c[0x0][0x37c] ;  /* 0x0000df00ff017b82 */ /* 0x000fe20000000800 */
[----:B------:R-:W-:Y:S05]  /*0010*/  EXIT ;  /* 0x000000000000794d */ /* 0x000fea0003800000 */
.L_x_0:
[----:B------:R-:W-:-:S00]  /*0020*/  BRA `(.L_x_0) ;  /* 0xfffffffc00fc7947 */ /* 0x000fc0000383ffff */
[----:B------:R-:W-:-:S00]  /*0030*/  NOP ;  /* 0x0000000000007918 */ /* 0x000fc00000000000 */
        /* <DEDUP_REMOVED lines=12> */
.L_x_18:


//--------------------- .text._ZN7cutlass13device_kernelIN5flash19enable_sm80_to_sm89INS1_16FlashAttnFwdSm80INS1_25CollectiveMainloopFwdSm80ILi8ELi1ELb1EN4cute5tupleIJNS5_1CILi128EEENS7_ILi64EEENS7_ILi256EEEEEELi256ENS_6half_tEfNS_4arch4Sm80ELb0ELb0ELb1ELb1ELb0ELb0ELb1ELb0EEENS1_21CollectiveEpilogueFwdINS6_IJS8_SA_S9_EEENS6_IJNS7_ILi1EEESI_SI_EEESC_SE_Li256ELb1ELb1ELb0ELb0EEENS1_19SingleTileSchedulerILb1ELb0ELb1ELi128EEEEEEEEEvNT_6ParamsE --------------------------
	.section	.text._ZN7cutlass13device_kernelIN5flash19enable_sm80_to_sm89INS1_16FlashAttnFwdSm80INS1_25CollectiveMainloopFwdSm80ILi8ELi1ELb1EN4cute5tupleIJNS5_1CILi128EEENS7_ILi64EEENS7_ILi256EEEEEELi256ENS_6half_tEfNS_4arch4Sm80ELb0ELb0ELb1ELb1ELb0ELb0ELb1ELb0EEENS1_21CollectiveEpilogueFwdINS6_IJS8_SA_S9_EEENS6_IJNS7_ILi1EEESI_SI_EEESC_SE_Li256ELb1ELb1ELb0ELb0EEENS1_19SingleTileSchedulerILb1ELb0ELb1ELi128EEEEEEEEEvNT_6ParamsE,"ax",@progbits
	.align	128
.text._ZN7cutlass13device_kernelIN5flash19enable_sm80_to_sm89INS1_16FlashAttnFwdSm80INS1_25CollectiveMainloopFwdSm80ILi8ELi1ELb1EN4cute5tupleIJNS5_1CILi128EEENS7_ILi64EEENS7_ILi256EEEEEELi256ENS_6half_tEfNS_4arch4Sm80ELb0ELb0ELb1ELb1ELb0ELb0ELb1ELb0EEENS1_21CollectiveEpilogueFwdINS6_IJS8_SA_S9_EEENS6_IJNS7_ILi1EEESI_SI_EEESC_SE_Li256ELb1ELb1ELb0ELb0EEENS1_19SingleTileSchedulerILb1ELb0ELb1ELi128EEEEEEEEEvNT_6ParamsE:
        .type           _ZN7cutlass13device_kernelIN5flash19enable_sm80_to_sm89INS1_16FlashAttnFwdSm80INS1_25CollectiveMainloopFwdSm80ILi8ELi1ELb1EN4cute5tupleIJNS5_1CILi128EEENS7_ILi64EEENS7_ILi256EEEEEELi256ENS_6half_tEfNS_4arch4Sm80ELb0ELb0ELb1ELb1ELb0ELb0ELb1ELb0EEENS1_21CollectiveEpilogueFwdINS6_IJS8_SA_S9_EEENS6_IJNS7_ILi1EEESI_SI_EEESC_SE_Li256ELb1ELb1ELb0ELb0EEENS1_19SingleTileSchedulerILb1ELb0ELb1ELi128EEEEEEEEEvNT_6ParamsE,@function
        .size           _ZN7cutlass13device_kernelIN5flash19enable_sm80_to_sm89INS1_16FlashAttnFwdSm80INS1_25CollectiveMainloopFwdSm80ILi8ELi1ELb1EN4cute5tupleIJNS5_1CILi128EEENS7_ILi64EEENS7_ILi256EEEEEELi256ENS_6half_tEfNS_4arch4Sm80ELb0ELb0ELb1ELb1ELb0ELb0ELb1ELb0EEENS1_21CollectiveEpilogueFwdINS6_IJS8_SA_S9_EEENS6_IJNS7_ILi1EEESI_SI_EEESC_SE_Li256ELb1ELb1ELb0ELb0EEENS1_19SingleTileSchedulerILb1ELb0ELb1ELi128EEEEEEEEEvNT_6ParamsE,(.L_x_19 - _ZN7cutlass13device_kernelIN5flash19enable_sm80_to_sm89INS1_16FlashAttnFwdSm80INS1_25CollectiveMainloopFwdSm80ILi8ELi1ELb1EN4cute5tupleIJNS5_1CILi128EEENS7_ILi64EEENS7_ILi256EEEEEELi256ENS_6half_tEfNS_4arch4Sm80ELb0ELb0ELb1ELb1ELb0ELb0ELb1ELb0EEENS1_21CollectiveEpilogueFwdINS6_IJS8_SA_S9_EEENS6_IJNS7_ILi1EEESI_SI_EEESC_SE_Li256ELb1ELb1ELb0ELb0EEENS1_19SingleTileSchedulerILb1ELb0ELb1ELi128EEEEEEEEEvNT_6ParamsE)
        .other          _ZN7cutlass13device_kernelIN5flash19enable_sm80_to_sm89INS1_16FlashAttnFwdSm80INS1_25CollectiveMainloopFwdSm80ILi8ELi1ELb1EN4cute5tupleIJNS5_1CILi128EEENS7_ILi64EEENS7_ILi256EEEEEELi256ENS_6half_tEfNS_4arch4Sm80ELb0ELb0ELb1ELb1ELb0ELb0ELb1ELb0EEENS1_21CollectiveEpilogueFwdINS6_IJS8_SA_S9_EEENS6_IJNS7_ILi1EEESI_SI_EEESC_SE_Li256ELb1ELb1ELb0ELb0EEENS1_19SingleTileSchedulerILb1ELb0ELb1ELi128EEEEEEEEEvNT_6ParamsE,@"STO_CUDA_ENTRY STV_DEFAULT"
_ZN7cutlass13device_kernelIN5flash19enable_sm80_to_sm89INS1_16FlashAttnFwdSm80INS1_25CollectiveMainloopFwdSm80ILi8ELi1ELb1EN4cute5tupleIJNS5_1CILi128EEENS7_ILi64EEENS7_ILi256EEEEEELi256ENS_6half_tEfNS_4arch4Sm80ELb0ELb0ELb1ELb1ELb0ELb0ELb1ELb0EEENS1_21CollectiveEpilogueFwdINS6_IJS8_SA_S9_EEENS6_IJNS7_ILi1EEESI_SI_EEESC_SE_Li256ELb1ELb1ELb0ELb0EEENS1_19SingleTileSchedulerILb1ELb0ELb1ELi128EEEEEEEEEvNT_6ParamsE:
[----:B------:R-:W-:Y:S01]  /*0000*/  LDC R1, c[0x0][0x37c] ;  /* 0x0000df00ff017b82 */ /* 0x000fe20000000800 */
[----:B------:R-:W-:Y:S05]  /*0010*/  EXIT ;  /* 0x000000000000794d */ /* 0x000fea0003800000 */
.L_x_1:
        /* <DEDUP_REMOVED lines=14> */
.L_x_19:


//--------------------- .text._ZN7cutlass13device_kernelIN5flash19enable_sm80_to_sm89INS1_16FlashAttnFwdSm80INS1_25CollectiveMainloopFwdSm80ILi8ELi1ELb0EN4cute5tupleIJNS5_1CILi128EEENS7_ILi32EEENS7_ILi256EEEEEELi256ENS_6half_tEfNS_4arch4Sm80ELb0ELb0ELb1ELb1ELb0ELb1ELb1ELb0EEENS1_21CollectiveEpilogueFwdINS6_IJS8_SA_S9_EEENS6_IJNS7_ILi1EEESI_SI_EEESC_SE_Li256ELb1ELb1ELb0ELb0EEENS1_19SingleTileSchedulerILb1ELb0ELb1ELi128EEEEEEEEEvNT_6ParamsE --------------------------
	.section	.text._ZN7cutlass13device_kernelIN5flash19enable_sm80_to_sm89INS1_16FlashAttnFwdSm80INS1_25CollectiveMainloopFwdSm80ILi8ELi1ELb0EN4cute5tupleIJNS5_1CILi128EEENS7_ILi32EEENS7_ILi256EEEEEELi256ENS_6half_tEfNS_4arch4Sm80ELb0ELb0ELb1ELb1ELb0ELb1ELb1ELb0EEENS1_21CollectiveEpilogueFwdINS6_IJS8_SA_S9_EEENS6_IJNS7_ILi1EEESI_SI_EEESC_SE_Li256ELb1ELb1ELb0ELb0EEENS1_19SingleTileSchedulerILb1ELb0ELb1ELi128EEEEEEEEEvNT_6ParamsE,"ax",@progbits
	.align	128
.text._ZN7cutlass13device_kernelIN5flash19enable_sm80_to_sm89INS1_16FlashAttnFwdSm80INS1_25CollectiveMainloopFwdSm80ILi8ELi1ELb0EN4cute5tupleIJNS5_1CILi128EEENS7_ILi32EEENS7_ILi256EEEEEELi256ENS_6half_tEfNS_4arch4Sm80ELb0ELb0ELb1ELb1ELb0ELb1ELb1ELb0EEENS1_21CollectiveEpilogueFwdINS6_IJS8_SA_S9_EEENS6_IJNS7_ILi1EEESI_SI_EEESC_SE_Li256ELb1ELb1ELb0ELb0EEENS1_19SingleTileSchedulerILb1ELb0ELb1ELi128EEEEEEEEEvNT_6ParamsE:
        .type           _ZN7cutlass13device_kernelIN5flash19enable_sm80_to_sm89INS1_16FlashAttnFwdSm80INS1_25CollectiveMainloopFwdSm80ILi8ELi1ELb0EN4cute5tupleIJNS5_1CILi128EEENS7_ILi32EEENS7_ILi256EEEEEELi256ENS_6half_tEfNS_4arch4Sm80ELb0ELb0ELb1ELb1ELb0ELb1ELb1ELb0EEENS1_21CollectiveEpilogueFwdINS6_IJS8_SA_S9_EEENS6_IJNS7_ILi1EEESI_SI_EEESC_SE_Li256ELb1ELb1ELb0ELb0EEENS1_19SingleTileSchedulerILb1ELb0ELb1ELi128EEEEEEEEEvNT_6ParamsE,@function
        .size           _ZN7cutlass13device_kernelIN5flash19enable_sm80_to_sm89INS1_16FlashAttnFwdSm80INS1_25CollectiveMainloopFwdSm80ILi8ELi1ELb0EN4cute5tupleIJNS5_1CILi128EEENS7_ILi32EEENS7_ILi256EEEEEELi256ENS_6half_tEfNS_4arch4Sm80ELb0ELb0ELb1ELb1ELb0ELb1ELb1ELb0EEENS1_21CollectiveEpilogueFwdINS6_IJS8_SA_S9_EEENS6_IJNS7_ILi1EEESI_SI_EEESC_SE_Li256ELb1ELb1ELb0ELb0EEENS1_19SingleTileSchedulerILb1ELb0ELb1ELi128EEEEEEEEEvNT_6ParamsE,(.L_x_20 - _ZN7cutlass13device_kernelIN5flash19enable_sm80_to_sm89INS1_16FlashAttnFwdSm80INS1_25CollectiveMainloopFwdSm80ILi8ELi1ELb0EN4cute5tupleIJNS5_1CILi128EEENS7_ILi32EEENS7_ILi256EEEEEELi256ENS_6half_tEfNS_4arch4Sm80ELb0ELb0ELb1ELb1ELb0ELb1ELb1ELb0EEENS1_21CollectiveEpilogueFwdINS6_IJS8_SA_S9_EEENS6_IJNS7_ILi1EEESI_SI_EEESC_SE_Li256ELb1ELb1ELb0ELb0EEENS1_19SingleTileSchedulerILb1ELb0ELb1ELi128EEEEEEEEEvNT_6ParamsE)
        .other          _ZN7cutlass13device_kernelIN5flash19enable_sm80_to_sm89INS1_16FlashAttnFwdSm80INS1_25CollectiveMainloopFwdSm80ILi8ELi1ELb0EN4cute5tupleIJNS5_1CILi128EEENS7_ILi32EEENS7_ILi256EEEEEELi256ENS_6half_tEfNS_4arch4Sm80ELb0ELb0ELb1ELb1ELb0ELb1ELb1ELb0EEENS1_21CollectiveEpilogueFwdINS6_IJS8_SA_S9_EEENS6_IJNS7_ILi1EEESI_SI_EEESC_SE_Li256ELb1ELb1ELb0ELb0EEENS1_19SingleTileSchedulerILb1ELb0ELb1ELi128EEEEEEEEEvNT_6ParamsE,@"STO_CUDA_ENTRY STV_DEFAULT"
_ZN7cutlass13device_kernelIN5flash19enable_sm80_to_sm89INS1_16FlashAttnFwdSm80INS1_25CollectiveMainloopFwdSm80ILi8ELi1ELb0EN4cute5tupleIJNS5_1CILi128EEENS7_ILi32EEENS7_ILi256EEEEEELi256ENS_6half_tEfNS_4arch4Sm80ELb0ELb0ELb1ELb1ELb0ELb1ELb1ELb0EEENS1_21CollectiveEpilogueFwdINS6_IJS8_SA_S9_EEENS6_IJNS7_ILi1EEESI_SI_EEESC_SE_Li256ELb1ELb1ELb0ELb0EEENS1_19SingleTileSchedulerILb1ELb0ELb1ELi128EEEEEEEEEvNT_6ParamsE:
[----:B------:R-:W-:Y:S01]  /*0000*/  LDC R1, c[0x0][0x37c] ;  /* 0x0000df00ff017b82 */ /* 0x000fe20000000800 */
[----:B------:R-:W-:Y:S05]  /*0010*/  EXIT ;  /* 0x000000000000794d */ /* 0x000fea0003800000 */
.L_x_2:
        /* <DEDUP_REMOVED lines=14> */
.L_x_20:


//--------------------- .text._ZN7cutlass13device_kernelIN5flash19enable_sm80_to_sm89INS1_16FlashAttnFwdSm80INS1_25CollectiveMainloopFwdSm80ILi8ELi1ELb1EN4cute5tupleIJNS5_1CILi128EEENS7_ILi48EEENS7_ILi256EEEEEELi256ENS_6half_tEfNS_4arch4Sm80ELb0ELb1ELb1ELb0ELb0ELb0ELb1ELb0EEENS1_21CollectiveEpilogueFwdINS6_IJS8_SA_S9_EEENS6_IJNS7_ILi1EEESI_SI_EEESC_SE_Li256ELb0ELb1ELb0ELb0EEENS1_19SingleTileSchedulerILb0ELb0ELb1ELi128EEEEEEEEEvNT_6ParamsE --------------------------
	.section	.text._ZN7cutlass13device_kernelIN5flash19enable_sm80_to_sm89INS1_16FlashAttnFwdSm80INS1_25CollectiveMainloopFwdSm80ILi8ELi1ELb1EN4cute5tupleIJNS5_1CILi128EEENS7_ILi48EEENS7_ILi256EEEEEELi256ENS_6half_tEfNS_4arch4Sm80ELb0ELb1ELb1ELb0ELb0ELb0ELb1ELb0EEENS1_21CollectiveEpilogueFwdINS6_IJS8_SA_S9_EEENS6_IJNS7_ILi1EEESI_SI_EEESC_SE_Li256ELb0ELb1ELb0ELb0EEENS1_19SingleTileSchedulerILb0ELb0ELb1ELi128EEEEEEEEEvNT_6ParamsE,"ax",@progbits
	.align	128
.text._ZN7cutlass13device_kernelIN5flash19enable_sm80_to_sm89INS1_16FlashAttnFwdSm80INS1_25CollectiveMainloopFwdSm80ILi8ELi1ELb1EN4cute5tupleIJNS5_1CILi128EEENS7_ILi48EEENS7_ILi256EEEEEELi256ENS_6half_tEfNS_4arch4Sm80ELb0ELb1ELb1ELb0ELb0ELb0ELb1ELb0EEENS1_21CollectiveEpilogueFwdINS6_IJS8_SA_S9_EEENS6_IJNS7_ILi1EEESI_SI_EEESC_SE_Li256ELb0ELb1ELb0ELb0EEENS1_19SingleTileSchedulerILb0ELb0ELb1ELi128EEEEEEEEEvNT_6ParamsE:
        .type           _ZN7cutlass13device_kernelIN5flash19enable_sm80_to_sm89INS1_16FlashAttnFwdSm80INS1_25CollectiveMainloopFwdSm80ILi8ELi1ELb1EN4cute5tupleIJNS5_1CILi128EEENS7_ILi48EEENS7_ILi256EEEEEELi256ENS_6half_tEfNS_4arch4Sm80ELb0ELb1ELb1ELb0ELb0ELb0ELb1ELb0EEENS1_21CollectiveEpilogueFwdINS6_IJS8_SA_S9_EEENS6_IJNS7_ILi1EEESI_SI_EEESC_SE_Li256ELb0ELb1ELb0ELb0EEENS1_19SingleTileSchedulerILb0ELb0ELb1ELi128EEEEEEEEEvNT_6ParamsE,@function
        .size           _ZN7cutlass13device_kernelIN5flash19enable_sm80_to_sm89INS1_16FlashAttnFwdSm80INS1_25CollectiveMainloopFwdSm80ILi8ELi1ELb1EN4cute5tupleIJNS5_1CILi128EEENS7_ILi48EEENS7_ILi256EEEEEELi256ENS_6half_tEfNS_4arch4Sm80ELb0ELb1ELb1ELb0ELb0ELb0ELb1ELb0EEENS1_21CollectiveEpilogueFwdINS6_IJS8_SA_S9_EEENS6_IJNS7_ILi1EEESI_SI_EEESC_SE_Li256ELb0ELb1ELb0ELb0EEENS1_19SingleTileSchedulerILb0ELb0ELb1ELi128EEEEEEEEEvNT_6ParamsE,(.L_x_21 - _ZN7cutlass13device_kernelIN5flash19enable_sm80_to_sm89INS1_16FlashAttnFwdSm80INS1_25CollectiveMainloopFwdSm80ILi8ELi1ELb1EN4cute5tupleIJNS5_1CILi128EEENS7_ILi48EEENS7_ILi256EEEEEELi256ENS_6half_tEfNS_4arch4Sm80ELb0ELb1ELb1ELb0ELb0ELb0ELb1ELb0EEENS1_21CollectiveEpilogueFwdINS6_IJS8_SA_S9_EEENS6_IJNS7_ILi1EEESI_SI_EEESC_SE_Li256ELb0ELb1ELb0ELb0EEENS1_19SingleTileSchedulerILb0ELb0ELb1ELi128EEEEEEEEEvNT_6ParamsE)
        .other          _ZN7cutlass13device_kernelIN5flash19enable_sm80_to_sm89INS1_16FlashAttnFwdSm80INS1_25CollectiveMainloopFwdSm80ILi8ELi1ELb1EN4cute5tupleIJNS5_1CILi128EEENS7_ILi48EEENS7_ILi256EEEEEELi256ENS_6half_tEfNS_4arch4Sm80ELb0ELb1ELb1ELb0ELb0ELb0ELb1ELb0EEENS1_21CollectiveEpilogueFwdINS6_IJS8_SA_S9_EEENS6_IJNS7_ILi1EEESI_SI_EEESC_SE_Li256ELb0ELb1ELb0ELb0EEENS1_19SingleTileSchedulerILb0ELb0ELb1ELi128EEEEEEEEEvNT_6ParamsE,@"STO_CUDA_ENTRY STV_DEFAULT"
_ZN7cutlass13device_kernelIN5flash19enable_sm80_to_sm89INS1_16FlashAttnFwdSm80INS1_25CollectiveMainloopFwdSm80ILi8ELi1ELb1EN4cute5tupleIJNS5_1CILi128EEENS7_ILi48EEENS7_ILi256EEEEEELi256ENS_6half_tEfNS_4arch4Sm80ELb0ELb1ELb1ELb0ELb0ELb0ELb1ELb0EEENS1_21CollectiveEpilogueFwdINS6_IJS8_SA_S9_EEENS6_IJNS7_ILi1EEESI_SI_EEESC_SE_Li256ELb0ELb1ELb0ELb0EEENS1_19SingleTileSchedulerILb0ELb0ELb1ELi128EEEEEEEEEvNT_6ParamsE:
[----:B------:R-:W-:Y:S01]  /*0000*/  LDC R1, c[0x0][0x37c] ;  /* 0x0000df00ff017b82 */ /* 0x000fe20000000800 */
[----:B------:R-:W-:Y:S05]  /*0010*/  EXIT ;  /* 0x000000000000794d */ /* 0x000fea0003800000 */
.L_x_3:
        /* <DEDUP_REMOVED lines=14> */
.L_x_21:


//--------------------- .text._ZN7cutlass13device_kernelIN5flash19enable_sm80_to_sm89INS1_16FlashAttnFwdSm80INS1_25CollectiveMainloopFwdSm80ILi8ELi1ELb1EN4cute5tupleIJNS5_1CILi128EEENS7_ILi48EEENS7_ILi256EEEEEELi256ENS_6half_tEfNS_4arch4Sm80ELb0ELb1ELb1ELb1ELb0ELb0ELb1ELb0EEENS1_21CollectiveEpilogueFwdINS6_IJS8_SA_S9_EEENS6_IJNS7_ILi1EEESI_SI_EEESC_SE_Li256ELb1ELb1ELb0ELb0EEENS1_19SingleTileSchedulerILb1ELb0ELb1ELi128EEEEEEEEEvNT_6ParamsE --------------------------
	.section	.text._ZN7cutlass13device_kernelIN5flash19enable_sm80_to_sm89INS1_16FlashAttnFwdSm80INS1_25CollectiveMainloopFwdSm80ILi8ELi1ELb1EN4cute5tupleIJNS5_1CILi128EEENS7_ILi48EEENS7_ILi256EEEEEELi256ENS_6half_tEfNS_4arch4Sm80ELb0ELb1ELb1ELb1ELb0ELb0ELb1ELb0EEENS1_21CollectiveEpilogueFwdINS6_IJS8_SA_S9_EEENS6_IJNS7_ILi1EEESI_SI_EEESC_SE_Li256ELb1ELb1ELb0ELb0EEENS1_19SingleTileSchedulerILb1ELb0ELb1ELi128EEEEEEEEEvNT_6ParamsE,"ax",@progbits
	.align	128
.text._ZN7cutlass13device_kernelIN5flash19enable_sm80_to_sm89INS1_16FlashAttnFwdSm80INS1_25CollectiveMainloopFwdSm80ILi8ELi1ELb1EN4cute5tupleIJNS5_1CILi128EEENS7_ILi48EEENS7_ILi256EEEEEELi256ENS_6half_tEfNS_4arch4Sm80ELb0ELb1ELb1ELb1ELb0ELb0ELb1ELb0EEENS1_21CollectiveEpilogueFwdINS6_IJS8_SA_S9_EEENS6_IJNS7_ILi1EEESI_SI_EEESC_SE_Li256ELb1ELb1ELb0ELb0EEENS1_19SingleTileSchedulerILb1ELb0ELb1ELi128EEEEEEEEEvNT_6ParamsE:
        .type           _ZN7cutlass13device_kernelIN5flash19enable_sm80_to_sm89INS1_16FlashAttnFwdSm80INS1_25CollectiveMainloopFwdSm80ILi8ELi1ELb1EN4cute5tupleIJNS5_1CILi128EEENS7_ILi48EEENS7_ILi256EEEEEELi256ENS_6half_tEfNS_4arch4Sm80ELb0ELb1ELb1ELb1ELb0ELb0ELb1ELb0EEENS1_21CollectiveEpilogueFwdINS6_IJS8_SA_S9_EEENS6_IJNS7_ILi1EEESI_SI_EEESC_SE_Li256ELb1ELb1ELb0ELb0EEENS1_19SingleTileSchedulerILb1ELb0ELb1ELi128EEEEEEEEEvNT_6ParamsE,@function
        .size           _ZN7cutlass13device_kernelIN5flash19enable_sm80_to_sm89INS1_16FlashAttnFwdSm80INS1_25CollectiveMainloopFwdSm80ILi8ELi1ELb1EN4cute5tupleIJNS5_1CILi128EEENS7_ILi48EEENS7_ILi256EEEEEELi256ENS_6half_tEfNS_4arch4Sm80ELb0ELb1ELb1ELb1ELb0ELb0ELb1ELb0EEENS1_21CollectiveEpilogueFwdINS6_IJS8_SA_S9_EEENS6_IJNS7_ILi1EEESI_SI_EEESC_SE_Li256ELb1ELb1ELb0ELb0EEENS1_19SingleTileSchedulerILb1ELb0ELb1ELi128EEEEEEEEEvNT_6ParamsE,(.L_x_22 - _ZN7cutlass13device_kernelIN5flash19enable_sm80_to_sm89INS1_16FlashAttnFwdSm80INS1_25CollectiveMainloopFwdSm80ILi8ELi1ELb1EN4cute5tupleIJNS5_1CILi128EEENS7_ILi48EEENS7_ILi256EEEEEELi256ENS_6half_tEfNS_4arch4Sm80ELb0ELb1ELb1ELb1ELb0ELb0ELb1ELb0EEENS1_21CollectiveEpilogueFwdINS6_IJS8_SA_S9_EEENS6_IJNS7_ILi1EEESI_SI_EEESC_SE_Li256ELb1ELb1ELb0ELb0EEENS1_19SingleTileSchedulerILb1ELb0ELb1ELi128EEEEEEEEEvNT_6ParamsE)
        .other          _ZN7cutlass13device_kernelIN5flash19enable_sm80_to_sm89INS1_16FlashAttnFwdSm80INS1_25CollectiveMainloopFwdSm80ILi8ELi1ELb1EN4cute5tupleIJNS5_1CILi128EEENS7_ILi48EEENS7_ILi256EEEEEELi256ENS_6half_tEfNS_4arch4Sm80ELb0ELb1ELb1ELb1ELb0ELb0ELb1ELb0EEENS1_21CollectiveEpilogueFwdINS6_IJS8_SA_S9_EEENS6_IJNS7_ILi1EEESI_SI_EEESC_SE_Li256ELb1ELb1ELb0ELb0EEENS1_19SingleTileSchedulerILb1ELb0ELb1ELi128EEEEEEEEEvNT_6ParamsE,@"STO_CUDA_ENTRY STV_DEFAULT"
_ZN7cutlass13device_kernelIN5flash19enable_sm80_to_sm89INS1_16FlashAttnFwdSm80INS1_25CollectiveMainloopFwdSm80ILi8ELi1ELb1EN4cute5tupleIJNS5_1CILi128EEENS7_ILi48EEENS7_ILi256EEEEEELi256ENS_6half_tEfNS_4arch4Sm80ELb0ELb1ELb1ELb1ELb0ELb0ELb1ELb0EEENS1_21CollectiveEpilogueFwdINS6_IJS8_SA_S9_EEENS6_IJNS7_ILi1EEESI_SI_EEESC_SE_Li256ELb1ELb1ELb0ELb0EEENS1_19SingleTileSchedulerILb1ELb0ELb1ELi128EEEEEEEEEvNT_6ParamsE:
[----:B------:R-:W-:Y:S01]  /*0000*/  LDC R1, c[0x0][0x37c] ;  /* 0x0000df00ff017b82 */ /* 0x000fe20000000800 */
[----:B------:R-:W-:Y:S05]  /*0010*/  EXIT ;  /* 0x000000000000794d */ /* 0x000fea0003800000 */
.L_x_4:
        /* <DEDUP_REMOVED lines=14> */
.L_x_22:


//--------------------- .text._ZN7cutlass13device_kernelIN5flash19enable_sm80_to_sm89INS1_16FlashAttnFwdSm80INS1_25CollectiveMainloopFwdSm80ILi8ELi1ELb0EN4cute5tupleIJNS5_1CILi128EEENS7_ILi32EEENS7_ILi256EEEEEELi256ENS_6half_tEfNS_4arch4Sm80ELb0ELb1ELb1ELb1ELb0ELb1ELb1ELb0EEENS1_21CollectiveEpilogueFwdINS6_IJS8_SA_S9_EEENS6_IJNS7_ILi1EEESI_SI_EEESC_SE_Li256ELb1ELb1ELb0ELb0EEENS1_19SingleTileSchedulerILb1ELb0ELb1ELi128EEEEEEEEEvNT_6ParamsE --------------------------
	.section	.text._ZN7cutlass13device_kernelIN5flash19enable_sm80_to_sm89INS1_16FlashAttnFwdSm80INS1_25CollectiveMainloopFwdSm80ILi8ELi1ELb0EN4cute5tupleIJNS5_1CILi128EEENS7_ILi32EEENS7_ILi256EEEEEELi256ENS_6half_tEfNS_4arch4Sm80ELb0ELb1ELb1ELb1ELb0ELb1ELb1ELb0EEENS1_21CollectiveEpilogueFwdINS6_IJS8_SA_S9_EEENS6_IJNS7_ILi1EEESI_SI_EEESC_SE_Li256ELb1ELb1ELb0ELb0EEENS1_19SingleTileSchedulerILb1ELb0ELb1ELi128EEEEEEEEEvNT_6ParamsE,"ax",@progbits
	.align	128
.text._ZN7cutlass13device_kernelIN5flash19enable_sm80_to_sm89INS1_16FlashAttnFwdSm80INS1_25CollectiveMainloopFwdSm80ILi8ELi1ELb0EN4cute5tupleIJNS5_1CILi128EEENS7_ILi32EEENS7_ILi256EEEEEELi256ENS_6half_tEfNS_4arch4Sm80ELb0ELb1ELb1ELb1ELb0ELb1ELb1ELb0EEENS1_21CollectiveEpilogueFwdINS6_IJS8_SA_S9_EEENS6_IJNS7_ILi1EEESI_SI_EEESC_SE_Li256ELb1ELb1ELb0ELb0EEENS1_19SingleTileSchedulerILb1ELb0ELb1ELi128EEEEEEEEEvNT_6ParamsE:
        .type           _ZN7cutlass13device_kernelIN5flash19enable_sm80_to_sm89INS1_16FlashAttnFwdSm80INS1_25CollectiveMainloopFwdSm80ILi8ELi1ELb0EN4cute5tupleIJNS5_1CILi128EEENS7_ILi32EEENS7_ILi256EEEEEELi256ENS_6half_tEfNS_4arch4Sm80ELb0ELb1ELb1ELb1ELb0ELb1ELb1ELb0EEENS1_21CollectiveEpilogueFwdINS6_IJS8_SA_S9_EEENS6_IJNS7_ILi1EEESI_SI_EEESC_SE_Li256ELb1ELb1ELb0ELb0EEENS1_19SingleTileSchedulerILb1ELb0ELb1ELi128EEEEEEEEEvNT_6ParamsE,@function
        .size           _ZN7cutlass13device_kernelIN5flash19enable_sm80_to_sm89INS1_16FlashAttnFwdSm80INS1_25CollectiveMainloopFwdSm80ILi8ELi1ELb0EN4cute5tupleIJNS5_1CILi128EEENS7_ILi32EEENS7_ILi256EEEEEELi256ENS_6half_tEfNS_4arch4Sm80ELb0ELb1ELb1ELb1ELb0ELb1ELb1ELb0EEENS1_21CollectiveEpilogueFwdINS6_IJS8_SA_S9_EEENS6_IJNS7_ILi1EEESI_SI_EEESC_SE_Li256ELb1ELb1ELb0ELb0EEENS1_19SingleTileSchedulerILb1ELb0ELb1ELi128EEEEEEEEEvNT_6ParamsE,(.L_x_23 - _ZN7cutlass13device_kernelIN5flash19enable_sm80_to_sm89INS1_16FlashAttnFwdSm80INS1_25CollectiveMainloopFwdSm80ILi8ELi1ELb0EN4cute5tupleIJNS5_1CILi128EEENS7_ILi32EEENS7_ILi256EEEEEELi256ENS_6half_tEfNS_4arch4Sm80ELb0ELb1ELb1ELb1ELb0ELb1ELb1ELb0EEENS1_21CollectiveEpilogueFwdINS6_IJS8_SA_S9_EEENS6_IJNS7_ILi1EEESI_SI_EEESC_SE_Li256ELb1ELb1ELb0ELb0EEENS1_19SingleTileSchedulerILb1ELb0ELb1ELi128EEEEEEEEEvNT_6ParamsE)
        .other          _ZN7cutlass13device_kernelIN5flash19enable_sm80_to_sm89INS1_16FlashAttnFwdSm80INS1_25CollectiveMainloopFwdSm80ILi8ELi1ELb0EN4cute5tupleIJNS5_1CILi128EEENS7_ILi32EEENS7_ILi256EEEEEELi256ENS_6half_tEfNS_4arch4Sm80ELb0ELb1ELb1ELb1ELb0ELb1ELb1ELb0EEENS1_21CollectiveEpilogueFwdINS6_IJS8_SA_S9_EEENS6_IJNS7_ILi1EEESI_SI_EEESC_SE_Li256ELb1ELb1ELb0ELb0EEENS1_19SingleTileSchedulerILb1ELb0ELb1ELi128EEEEEEEEEvNT_6ParamsE,@"STO_CUDA_ENTRY STV_DEFAULT"
_ZN7cutlass13device_kernelIN5flash19enable_sm80_to_sm89INS1_16FlashAttnFwdSm80INS1_25CollectiveMainloopFwdSm80ILi8ELi1ELb0EN4cute5tupleIJNS5_1CILi128EEENS7_ILi32EEENS7_ILi256EEEEEELi256ENS_6half_tEfNS_4arch4Sm80ELb0ELb1ELb1ELb1ELb0ELb1ELb1ELb0EEENS1_21CollectiveEpilogueFwdINS6_IJS8_SA_S9_EEENS6_IJNS7_ILi1EEESI_SI_EEESC_SE_Li256ELb1ELb1ELb0ELb0EEENS1_19SingleTileSchedulerILb1ELb0ELb1ELi128EEEEEEEEEvNT_6ParamsE:
[----:B------:R-:W-:Y:S01]  /*0000*/  LDC R1, c[0x0][0x37c] ;  /* 0x0000df00ff017b82 */ /* 0x000fe20000000800 */
[----:B------:R-:W-:Y:S05]  /*0010*/  EXIT ;  /* 0x000000000000794d */ /* 0x000fea0003800000 */
.L_x_5:
        /* <DEDUP_REMOVED lines=14> */
.L_x_23:


//--------------------- .text._ZN7cutlass13device_kernelIN5flash19enable_sm80_to_sm89INS1_16FlashAttnFwdSm80INS1_25CollectiveMainloopFwdSm80ILi8ELi1ELb1EN4cute5tupleIJNS5_1CILi128EEENS7_ILi64EEENS7_ILi256EEEEEELi256ENS_6half_tEfNS_4arch4Sm80ELb1ELb0ELb1ELb0ELb0ELb0ELb1ELb0EEENS1_21CollectiveEpilogueFwdINS6_IJS8_SA_S9_EEENS6_IJNS7_ILi1EEESI_SI_EEESC_SE_Li256ELb0ELb1ELb0ELb0EEENS1_30DynamicPersistentTileSchedulerILi256ELi256ELb0ELb1ELb0EEEEEEEEEvNT_6ParamsE --------------------------
	.section	.text._ZN7cutlass13device_kernelIN5flash19enable_sm80_to_sm89INS1_16FlashAttnFwdSm80INS1_25CollectiveMainloopFwdSm80ILi8ELi1ELb1EN4cute5tupleIJNS5_1CILi128EEENS7_ILi64EEENS7_ILi256EEEEEELi256ENS_6half_tEfNS_4arch4Sm80ELb1ELb0ELb1ELb0ELb0ELb0ELb1ELb0EEENS1_21CollectiveEpilogueFwdINS6_IJS8_SA_S9_EEENS6_IJNS7_ILi1EEESI_SI_EEESC_SE_Li256ELb0ELb1ELb0ELb0EEENS1_30DynamicPersistentTileSchedulerILi256ELi256ELb0ELb1ELb0EEEEEEEEEvNT_6ParamsE,"ax",@progbits
	.align	128
.text._ZN7cutlass13device_kernelIN5flash19enable_sm80_to_sm89INS1_16FlashAttnFwdSm80INS1_25CollectiveMainloopFwdSm80ILi8ELi1ELb1EN4cute5tupleIJNS5_1CILi128EEENS7_ILi64EEENS7_ILi256EEEEEELi256ENS_6half_tEfNS_4arch4Sm80ELb1ELb0ELb1ELb0ELb0ELb0ELb1ELb0EEENS1_21CollectiveEpilogueFwdINS6_IJS8_SA_S9_EEENS6_IJNS7_ILi1EEESI_SI_EEESC_SE_Li256ELb0ELb1ELb0ELb0EEENS1_30DynamicPersistentTileSchedulerILi256ELi256ELb0ELb1ELb0EEEEEEEEEvNT_6ParamsE:
        .type           _ZN7cutlass13device_kernelIN5flash19enable_sm80_to_sm89INS1_16FlashAttnFwdSm80INS1_25CollectiveMainloopFwdSm80ILi8ELi1ELb1EN4cute5tupleIJNS5_1CILi128EEENS7_ILi64EEENS7_ILi256EEEEEELi256ENS_6half_tEfNS_4arch4Sm80ELb1ELb0ELb1ELb0ELb0ELb0ELb1ELb0EEENS1_21CollectiveEpilogueFwdINS6_IJS8_SA_S9_EEENS6_IJNS7_ILi1EEESI_SI_EEESC_SE_Li256ELb0ELb1ELb0ELb0EEENS1_30DynamicPersistentTileSchedulerILi256ELi256ELb0ELb1ELb0EEEEEEEEEvNT_6ParamsE,@function
        .size           _ZN7cutlass13device_kernelIN5flash19enable_sm80_to_sm89INS1_16FlashAttnFwdSm80INS1_25CollectiveMainloopFwdSm80ILi8ELi1ELb1EN4cute5tupleIJNS5_1CILi128EEENS7_ILi64EEENS7_ILi256EEEEEELi256ENS_6half_tEfNS_4arch4Sm80ELb1ELb0ELb1ELb0ELb0ELb0ELb1ELb0EEENS1_21CollectiveEpilogueFwdINS6_IJS8_SA_S9_EEENS6_IJNS7_ILi1EEESI_SI_EEESC_SE_Li256ELb0ELb1ELb0ELb0EEENS1_30DynamicPersistentTileSchedulerILi256ELi256ELb0ELb1ELb0EEEEEEEEEvNT_6ParamsE,(.L_x_24 - _ZN7cutlass13device_kernelIN5flash19enable_sm80_to_sm89INS1_16FlashAttnFwdSm80INS1_25CollectiveMainloopFwdSm80ILi8ELi1ELb1EN4cute5tupleIJNS5_1CILi128EEENS7_ILi64EEENS7_ILi256EEEEEELi256ENS_6half_tEfNS_4arch4Sm80ELb1ELb0ELb1ELb0ELb0ELb0ELb1ELb0EEENS1_21CollectiveEpilogueFwdINS6_IJS8_SA_S9_EEENS6_IJNS7_ILi1EEESI_SI_EEESC_SE_Li256ELb0ELb1ELb0ELb0EEENS1_30DynamicPersistentTileSchedulerILi256ELi256ELb0ELb1ELb0EEEEEEEEEvNT_6ParamsE)
        .other          _ZN7cutlass13device_kernelIN5flash19enable_sm80_to_sm89INS1_16FlashAttnFwdSm80INS1_25CollectiveMainloopFwdSm80ILi8ELi1ELb1EN4cute5tupleIJNS5_1CILi128EEENS7_ILi64EEENS7_ILi256EEEEEELi256ENS_6half_tEfNS_4arch4Sm80ELb1ELb0ELb1ELb0ELb0ELb0ELb1ELb0EEENS1_21CollectiveEpilogueFwdINS6_IJS8_SA_S9_EEENS6_IJNS7_ILi1EEESI_SI_EEESC_SE_Li256ELb0ELb1ELb0ELb0EEENS1_30DynamicPersistentTileSchedulerILi256ELi256ELb0ELb1ELb0EEEEEEEEEvNT_6ParamsE,@"STO_CUDA_ENTRY STV_DEFAULT"
_ZN7cutlass13device_kernelIN5flash19enable_sm80_to_sm89INS1_16FlashAttnFwdSm80INS1_25CollectiveMainloopFwdSm80ILi8ELi1ELb1EN4cute5tupleIJNS5_1CILi128EEENS7_ILi64EEENS7_ILi256EEEEEELi256ENS_6half_tEfNS_4arch4Sm80ELb1ELb0ELb1ELb0ELb0ELb0ELb1ELb0EEENS1_21CollectiveEpilogueFwdINS6_IJS8_SA_S9_EEENS6_IJNS7_ILi1EEESI_SI_EEESC_SE_Li256ELb0ELb1ELb0ELb0EEENS1_30DynamicPersistentTileSchedulerILi256ELi256ELb0ELb1ELb0EEEEEEEEEvNT_6ParamsE:
[----:B------:R-:W-:Y:S01]  /*0000*/  LDC R1, c[0x0][0x37c] ;  /* 0x0000df00ff017b82 */ /* 0x000fe20000000800 */
[----:B------:R-:W-:Y:S05]  /*0010*/  EXIT ;  /* 0x000000000000794d */ /* 0x000fea0003800000 */
.L_x_6:
        /* <DEDUP_REMOVED lines=14> */
.L_x_24:


//--------------------- .text._ZN7cutlass13device_kernelIN5flash19enable_sm80_to_sm89INS1_16FlashAttnFwdSm80INS1_25CollectiveMainloopFwdSm80ILi8ELi1ELb1EN4cute5tupleIJNS5_1CILi128EEENS7_ILi64EEENS7_ILi256EEEEEELi256ENS_6half_tEfNS_4arch4Sm80ELb1ELb0ELb1ELb1ELb0ELb0ELb1ELb0EEENS1_21CollectiveEpilogueFwdINS6_IJS8_SA_S9_EEENS6_IJNS7_ILi1EEESI_SI_EEESC_SE_Li256ELb1ELb1ELb0ELb0EEENS1_19SingleTileSchedulerILb1ELb0ELb1ELi128EEEEEEEEEvNT_6ParamsE --------------------------
	.section	.text._ZN7cutlass13device_kernelIN5flash19enable_sm80_to_sm89INS1_16FlashAttnFwdSm80INS1_25CollectiveMainloopFwdSm80ILi8ELi1ELb1EN4cute5tupleIJNS5_1CILi128EEENS7_ILi64EEENS7_ILi256EEEEEELi256ENS_6half_tEfNS_4arch4Sm80ELb1ELb0ELb1ELb1ELb0ELb0ELb1ELb0EEENS1_21CollectiveEpilogueFwdINS6_IJS8_SA_S9_EEENS6_IJNS7_ILi1EEESI_SI_EEESC_SE_Li256ELb1ELb1ELb0ELb0EEENS1_19SingleTileSchedulerILb1ELb0ELb1ELi128EEEEEEEEEvNT_6ParamsE,"ax",@progbits
	.align	128
.text._ZN7cutlass13device_kernelIN5flash19enable_sm80_to_sm89INS1_16FlashAttnFwdSm80INS1_25CollectiveMainloopFwdSm80ILi8ELi1ELb1EN4cute5tupleIJNS5_1CILi128EEENS7_ILi64EEENS7_ILi256EEEEEELi256ENS_6half_tEfNS_4arch4Sm80ELb1ELb0ELb1ELb1ELb0ELb0ELb1ELb0EEENS1_21CollectiveEpilogueFwdINS6_IJS8_SA_S9_EEENS6_IJNS7_ILi1EEESI_SI_EEESC_SE_Li256ELb1ELb1ELb0ELb0EEENS1_19SingleTileSchedulerILb1ELb0ELb1ELi128EEEEEEEEEvNT_6ParamsE:
        .type           _ZN7cutlass13device_kernelIN5flash19enable_sm80_to_sm89INS1_16FlashAttnFwdSm80INS1_25CollectiveMainloopFwdSm80ILi8ELi1ELb1EN4cute5tupleIJNS5_1CILi128EEENS7_ILi64EEENS7_ILi256EEEEEELi256ENS_6half_tEfNS_4arch4Sm80ELb1ELb0ELb1ELb1ELb0ELb0ELb1ELb0EEENS1_21CollectiveEpilogueFwdINS6_IJS8_SA_S9_EEENS6_IJNS7_ILi1EEESI_SI_EEESC_SE_Li256ELb1ELb1ELb0ELb0EEENS1_19SingleTileSchedulerILb1ELb0ELb1ELi128EEEEEEEEEvNT_6ParamsE,@function
        .size           _ZN7cutlass13device_kernelIN5flash19enable_sm80_to_sm89INS1_16FlashAttnFwdSm80INS1_25CollectiveMainloopFwdSm80ILi8ELi1ELb1EN4cute5tupleIJNS5_1CILi128EEENS7_ILi64EEENS7_ILi256EEEEEELi256ENS_6half_tEfNS_4arch4Sm80ELb1ELb0ELb1ELb1ELb0ELb0ELb1ELb0EEENS1_21CollectiveEpilogueFwdINS6_IJS8_SA_S9_EEENS6_IJNS7_ILi1EEESI_SI_EEESC_SE_Li256ELb1ELb1ELb0ELb0EEENS1_19SingleTileSchedulerILb1ELb0ELb1ELi128EEEEEEEEEvNT_6ParamsE,(.L_x_25 - _ZN7cutlass13device_kernelIN5flash19enable_sm80_to_sm89INS1_16FlashAttnFwdSm80INS1_25CollectiveMainloopFwdSm80ILi8ELi1ELb1EN4cute5tupleIJNS5_1CILi128EEENS7_ILi64EEENS7_ILi256EEEEEELi256ENS_6half_tEfNS_4arch4Sm80ELb1ELb0ELb1ELb1ELb0ELb0ELb1ELb0EEENS1_21CollectiveEpilogueFwdINS6_IJS8_SA_S9_EEENS6_IJNS7_ILi1EEESI_SI_EEESC_SE_Li256ELb1ELb1ELb0ELb0EEENS1_19SingleTileSchedulerILb1ELb0ELb1ELi128EEEEEEEEEvNT_6ParamsE)
        .other          _ZN7cutlass13device_kernelIN5flash19enable_sm80_to_sm89INS1_16FlashAttnFwdSm80INS1_25CollectiveMainloopFwdSm80ILi8ELi1ELb1EN4cute5tupleIJNS5_1CILi128EEENS7_ILi64EEENS7_ILi256EEEEEELi256ENS_6half_tEfNS_4arch4Sm80ELb1ELb0ELb1ELb1ELb0ELb0ELb1ELb0EEENS1_21CollectiveEpilogueFwdINS6_IJS8_SA_S9_EEENS6_IJNS7_ILi1EEESI_SI_EEESC_SE_Li256ELb1ELb1ELb0ELb0EEENS1_19SingleTileSchedulerILb1ELb0ELb1ELi128EEEEEEEEEvNT_6ParamsE,@"STO_CUDA_ENTRY STV_DEFAULT"
_ZN7cutlass13device_kernelIN5flash19enable_sm80_to_sm89INS1_16FlashAttnFwdSm80INS1_25CollectiveMainloopFwdSm80ILi8ELi1ELb1EN4cute5tupleIJNS5_1CILi128EEENS7_ILi64EEENS7_ILi256EEEEEELi256ENS_6half_tEfNS_4arch4Sm80ELb1ELb0ELb1ELb1ELb0ELb0ELb1ELb0EEENS1_21CollectiveEpilogueFwdINS6_IJS8_SA_S9_EEENS6_IJNS7_ILi1EEESI_SI_EEESC_SE_Li256ELb1ELb1ELb0ELb0EEENS1_19SingleTileSchedulerILb1ELb0ELb1ELi128EEEEEEEEEvNT_6ParamsE:
[----:B------:R-:W-:Y:S01]  /*0000*/  LDC R1, c[0x0][0x37c] ;  /* 0x0000df00ff017b82 */ /* 0x000fe20000000800 */
[----:B------:R-:W-:Y:S05]  /*0010*/  EXIT ;  /* 0x000000000000794d */ /* 0x000fea0003800000 */
.L_x_7:
        /* <DEDUP_REMOVED lines=14> */
.L_x_25:


//--------------------- .text._ZN7cutlass13device_kernelIN5flash19enable_sm80_to_sm89INS1_16FlashAttnFwdSm80INS1_25CollectiveMainloopFwdSm80ILi8ELi1ELb0EN4cute5tupleIJNS5_1CILi128EEENS7_ILi32EEENS7_ILi256EEEEEELi256ENS_6half_tEfNS_4arch4Sm80ELb1ELb0ELb1ELb1ELb0ELb1ELb1ELb0EEENS1_21CollectiveEpilogueFwdINS6_IJS8_SA_S9_EEENS6_IJNS7_ILi1EEESI_SI_EEESC_SE_Li256ELb1ELb1ELb0ELb0EEENS1_19SingleTileSchedulerILb1ELb0ELb1ELi128EEEEEEEEEvNT_6ParamsE --------------------------
	.section	.text._ZN7cutlass13device_kernelIN5flash19enable_sm80_to_sm89INS1_16FlashAttnFwdSm80INS1_25CollectiveMainloopFwdSm80ILi8ELi1ELb0EN4cute5tupleIJNS5_1CILi128EEENS7_ILi32EEENS7_ILi256EEEEEELi256ENS_6half_tEfNS_4arch4Sm80ELb1ELb0ELb1ELb1ELb0ELb1ELb1ELb0EEENS1_21CollectiveEpilogueFwdINS6_IJS8_SA_S9_EEENS6_IJNS7_ILi1EEESI_SI_EEESC_SE_Li256ELb1ELb1ELb0ELb0EEENS1_19SingleTileSchedulerILb1ELb0ELb1ELi128EEEEEEEEEvNT_6ParamsE,"ax",@progbits
	.align	128
.text._ZN7cutlass13device_kernelIN5flash19enable_sm80_to_sm89INS1_16FlashAttnFwdSm80INS1_25CollectiveMainloopFwdSm80ILi8ELi1ELb0EN4cute5tupleIJNS5_1CILi128EEENS7_ILi32EEENS7_ILi256EEEEEELi256ENS_6half_tEfNS_4arch4Sm80ELb1ELb0ELb1ELb1ELb0ELb1ELb1ELb0EEENS1_21CollectiveEpilogueFwdINS6_IJS8_SA_S9_EEENS6_IJNS7_ILi1EEESI_SI_EEESC_SE_Li256ELb1ELb1ELb0ELb0EEENS1_19SingleTileSchedulerILb1ELb0ELb1ELi128EEEEEEEEEvNT_6ParamsE:
        .type           _ZN7cutlass13device_kernelIN5flash19enable_sm80_to_sm89INS1_16FlashAttnFwdSm80INS1_25CollectiveMainloopFwdSm80ILi8ELi1ELb0EN4cute5tupleIJNS5_1CILi128EEENS7_ILi32EEENS7_ILi256EEEEEELi256ENS_6half_tEfNS_4arch4Sm80ELb1ELb0ELb1ELb1ELb0ELb1ELb1ELb0EEENS1_21CollectiveEpilogueFwdINS6_IJS8_SA_S9_EEENS6_IJNS7_ILi1EEESI_SI_EEESC_SE_Li256ELb1ELb1ELb0ELb0EEENS1_19SingleTileSchedulerILb1ELb0ELb1ELi128EEEEEEEEEvNT_6ParamsE,@function
        .size           _ZN7cutlass13device_kernelIN5flash19enable_sm80_to_sm89INS1_16FlashAttnFwdSm80INS1_25CollectiveMainloopFwdSm80ILi8ELi1ELb0EN4cute5tupleIJNS5_1CILi128EEENS7_ILi32EEENS7_ILi256EEEEEELi256ENS_6half_tEfNS_4arch4Sm80ELb1ELb0ELb1ELb1ELb0ELb1ELb1ELb0EEENS1_21CollectiveEpilogueFwdINS6_IJS8_SA_S9_EEENS6_IJNS7_ILi1EEESI_SI_EEESC_SE_Li256ELb1ELb1ELb0ELb0EEENS1_19SingleTileSchedulerILb1ELb0ELb1ELi128EEEEEEEEEvNT_6ParamsE,(.L_x_26 - _ZN7cutlass13device_kernelIN5flash19enable_sm80_to_sm89INS1_16FlashAttnFwdSm80INS1_25CollectiveMainloopFwdSm80ILi8ELi1ELb0EN4cute5tupleIJNS5_1CILi128EEENS7_ILi32EEENS7_ILi256EEEEEELi256ENS_6half_tEfNS_4arch4Sm80ELb1ELb0ELb1ELb1ELb0ELb1ELb1ELb0EEENS1_21CollectiveEpilogueFwdINS6_IJS8_SA_S9_EEENS6_IJNS7_ILi1EEESI_SI_EEESC_SE_Li256ELb1ELb1ELb0ELb0EEENS1_19SingleTileSchedulerILb1ELb0ELb1ELi128EEEEEEEEEvNT_6ParamsE)
        .other          _ZN7cutlass13device_kernelIN5flash19enable_sm80_to_sm89INS1_16FlashAttnFwdSm80INS1_25CollectiveMainloopFwdSm80ILi8ELi1ELb0EN4cute5tupleIJNS5_1CILi128EEENS7_ILi32EEENS7_ILi256EEEEEELi256ENS_6half_tEfNS_4arch4Sm80ELb1ELb0ELb1ELb1ELb0ELb1ELb1ELb0EEENS1_21CollectiveEpilogueFwdINS6_IJS8_SA_S9_EEENS6_IJNS7_ILi1EEESI_SI_EEESC_SE_Li256ELb1ELb1ELb0ELb0EEENS1_19SingleTileSchedulerILb1ELb0ELb1ELi128EEEEEEEEEvNT_6ParamsE,@"STO_CUDA_ENTRY STV_DEFAULT"
_ZN7cutlass13device_kernelIN5flash19enable_sm80_to_sm89INS1_16FlashAttnFwdSm80INS1_25CollectiveMainloopFwdSm80ILi8ELi1ELb0EN4cute5tupleIJNS5_1CILi128EEENS7_ILi32EEENS7_ILi256EEEEEELi256ENS_6half_tEfNS_4arch4Sm80ELb1ELb0ELb1ELb1ELb0ELb1ELb1ELb0EEENS1_21CollectiveEpilogueFwdINS6_IJS8_SA_S9_EEENS6_IJNS7_ILi1EEESI_SI_EEESC_SE_Li256ELb1ELb1ELb0ELb0EEENS1_19SingleTileSchedulerILb1ELb0ELb1ELi128EEEEEEEEEvNT_6ParamsE:
[----:B------:R-:W-:Y:S01]  /*0000*/  LDC R1, c[0x0][0x37c] ;  /* 0x0000df00ff017b82 */ /* 0x000fe20000000800 */
[----:B------:R-:W-:Y:S05]  /*0010*/  EXIT ;  /* 0x000000000000794d */ /* 0x000fea0003800000 */
.L_x_8:
        /* <DEDUP_REMOVED lines=14> */
.L_x_26:


//--------------------- .text._ZN7cutlass13device_kernelIN5flash19enable_sm80_to_sm89INS1_16FlashAttnFwdSm80INS1_25CollectiveMainloopFwdSm80ILi8ELi1ELb0EN4cute5tupleIJNS5_1CILi128EEENS7_ILi96EEENS7_ILi256EEEEEELi256ENS_6half_tEfNS_4arch4Sm80ELb0ELb0ELb1ELb0ELb0ELb0ELb1ELb0EEENS1_21CollectiveEpilogueFwdINS6_IJS8_SA_S9_EEENS6_IJNS7_ILi1EEESI_SI_EEESC_SE_Li256ELb0ELb1ELb0ELb0EEENS1_19SingleTileSchedulerILb0ELb0ELb1ELi128EEEEEEEEEvNT_6ParamsE --------------------------
	.section	.text._ZN7cutlass13device_kernelIN5flash19enable_sm80_to_sm89INS1_16FlashAttnFwdSm80INS1_25CollectiveMainloopFwdSm80ILi8ELi1ELb0EN4cute5tupleIJNS5_1CILi128EEENS7_ILi96EEENS7_ILi256EEEEEELi256ENS_6half_tEfNS_4arch4Sm80ELb0ELb0ELb1ELb0ELb0ELb0ELb1ELb0EEENS1_21CollectiveEpilogueFwdINS6_IJS8_SA_S9_EEENS6_IJNS7_ILi1EEESI_SI_EEESC_SE_Li256ELb0ELb1ELb0ELb0EEENS1_19SingleTileSchedulerILb0ELb0ELb1ELi128EEEEEEEEEvNT_6ParamsE,"ax",@progbits
	.align	128
.text._ZN7cutlass13device_kernelIN5flash19enable_sm80_to_sm89INS1_16FlashAttnFwdSm80INS1_25CollectiveMainloopFwdSm80ILi8ELi1ELb0EN4cute5tupleIJNS5_1CILi128EEENS7_ILi96EEENS7_ILi256EEEEEELi256ENS_6half_tEfNS_4arch4Sm80ELb0ELb0ELb1ELb0ELb0ELb0ELb1ELb0EEENS1_21CollectiveEpilogueFwdINS6_IJS8_SA_S9_EEENS6_IJNS7_ILi1EEESI_SI_EEESC_SE_Li256ELb0ELb1ELb0ELb0EEENS1_19SingleTileSchedulerILb0ELb0ELb1ELi128EEEEEEEEEvNT_6ParamsE:
        .type           _ZN7cutlass13device_kernelIN5flash19enable_sm80_to_sm89INS1_16FlashAttnFwdSm80INS1_25CollectiveMainloopFwdSm80ILi8ELi1ELb0EN4cute5tupleIJNS5_1CILi128EEENS7_ILi96EEENS7_ILi256EEEEEELi256ENS_6half_tEfNS_4arch4Sm80ELb0ELb0ELb1ELb0ELb0ELb0ELb1ELb0EEENS1_21CollectiveEpilogueFwdINS6_IJS8_SA_S9_EEENS6_IJNS7_ILi1EEESI_SI_EEESC_SE_Li256ELb0ELb1ELb0ELb0EEENS1_19SingleTileSchedulerILb0ELb0ELb1ELi128EEEEEEEEEvNT_6ParamsE,@function
        .size           _ZN7cutlass13device_kernelIN5flash19enable_sm80_to_sm89INS1_16FlashAttnFwdSm80INS1_25CollectiveMainloopFwdSm80ILi8ELi1ELb0EN4cute5tupleIJNS5_1CILi128EEENS7_ILi96EEENS7_ILi256EEEEEELi256ENS_6half_tEfNS_4arch4Sm80ELb0ELb0ELb1ELb0ELb0ELb0ELb1ELb0EEENS1_21CollectiveEpilogueFwdINS6_IJS8_SA_S9_EEENS6_IJNS7_ILi1EEESI_SI_EEESC_SE_Li256ELb0ELb1ELb0ELb0EEENS1_19SingleTileSchedulerILb0ELb0ELb1ELi128EEEEEEEEEvNT_6ParamsE,(.L_x_27 - _ZN7cutlass13device_kernelIN5flash19enable_sm80_to_sm89INS1_16FlashAttnFwdSm80INS1_25CollectiveMainloopFwdSm80ILi8ELi1ELb0EN4cute5tupleIJNS5_1CILi128EEENS7_ILi96EEENS7_ILi256EEEEEELi256ENS_6half_tEfNS_4arch4Sm80ELb0ELb0ELb1ELb0ELb0ELb0ELb1ELb0EEENS1_21CollectiveEpilogueFwdINS6_IJS8_SA_S9_EEENS6_IJNS7_ILi1EEESI_SI_EEESC_SE_Li256ELb0ELb1ELb0ELb0EEENS1_19SingleTileSchedulerILb0ELb0ELb1ELi128EEEEEEEEEvNT_6ParamsE)
        .other          _ZN7cutlass13device_kernelIN5flash19enable_sm80_to_sm89INS1_16FlashAttnFwdSm80INS1_25CollectiveMainloopFwdSm80ILi8ELi1ELb0EN4cute5tupleIJNS5_1CILi128EEENS7_ILi96EEENS7_ILi256EEEEEELi256ENS_6half_tEfNS_4arch4Sm80ELb0ELb0ELb1ELb0ELb0ELb0ELb1ELb0EEENS1_21CollectiveEpilogueFwdINS6_IJS8_SA_S9_EEENS6_IJNS7_ILi1EEESI_SI_EEESC_SE_Li256ELb0ELb1ELb0ELb0EEENS1_19SingleTileSchedulerILb0ELb0ELb1ELi128EEEEEEEEEvNT_6ParamsE,@"STO_CUDA_ENTRY STV_DEFAULT"
_ZN7cutlass13device_kernelIN5flash19enable_sm80_to_sm89INS1_16FlashAttnFwdSm80INS1_25CollectiveMainloopFwdSm80ILi8ELi1ELb0EN4cute5tupleIJNS5_1CILi128EEENS7_ILi96EEENS7_ILi256EEEEEELi256ENS_6half_tEfNS_4arch4Sm80ELb0ELb0ELb1ELb0ELb0ELb0ELb1ELb0EEENS1_21CollectiveEpilogueFwdINS6_IJS8_SA_S9_EEENS6_IJNS7_ILi1EEESI_SI_EEESC_SE_Li256ELb0ELb1ELb0ELb0EEENS1_19SingleTileSchedulerILb0ELb0ELb1ELi128EEEEEEEEEvNT_6ParamsE:
[----:B------:R-:W-:Y:S01]  /*0000*/  LDC R1, c[0x0][0x37c] ;  /* 0x0000df00ff017b82 */ /* 0x000fe20000000800 */
[----:B------:R-:W-:Y:S05]  /*0010*/  EXIT ;  /* 0x000000000000794d */ /* 0x000fea0003800000 */
.L_x_9:
        /* <DEDUP_REMOVED lines=14> */
.L_x_27:


//--------------------- .text._ZN7cutlass13device_kernelIN5flash19enable_sm80_to_sm89INS1_16FlashAttnFwdSm80INS1_25CollectiveMainloopFwdSm80ILi8ELi1ELb0EN4cute5tupleIJNS5_1CILi128EEENS7_ILi96EEENS7_ILi256EEEEEELi256ENS_6half_tEfNS_4arch4Sm80ELb0ELb0ELb1ELb1ELb0ELb0ELb1ELb0EEENS1_21CollectiveEpilogueFwdINS6_IJS8_SA_S9_EEENS6_IJNS7_ILi1EEESI_SI_EEESC_SE_Li256ELb1ELb1ELb0ELb0EEENS1_19SingleTileSchedulerILb1ELb0ELb1ELi128EEEEEEEEEvNT_6ParamsE --------------------------
	.section	.text._ZN7cutlass13device_kernelIN5flash19enable_sm80_to_sm89INS1_16FlashAttnFwdSm80INS1_25CollectiveMainloopFwdSm80ILi8ELi1ELb0EN4cute5tupleIJNS5_1CILi128EEENS7_ILi96EEENS7_ILi256EEEEEELi256ENS_6half_tEfNS_4arch4Sm80ELb0ELb0ELb1ELb1ELb0ELb0ELb1ELb0EEENS1_21CollectiveEpilogueFwdINS6_IJS8_SA_S9_EEENS6_IJNS7_ILi1EEESI_SI_EEESC_SE_Li256ELb1ELb1ELb0ELb0EEENS1_19SingleTileSchedulerILb1ELb0ELb1ELi128EEEEEEEEEvNT_6ParamsE,"ax",@progbits
	.align	128
.text._ZN7cutlass13device_kernelIN5flash19enable_sm80_to_sm89INS1_16FlashAttnFwdSm80INS1_25CollectiveMainloopFwdSm80ILi8ELi1ELb0EN4cute5tupleIJNS5_1CILi128EEENS7_ILi96EEENS7_ILi256EEEEEELi256ENS_6half_tEfNS_4arch4Sm80ELb0ELb0ELb1ELb1ELb0ELb0ELb1ELb0EEENS1_21CollectiveEpilogueFwdINS6_IJS8_SA_S9_EEENS6_IJNS7_ILi1EEESI_SI_EEESC_SE_Li256ELb1ELb1ELb0ELb0EEENS1_19SingleTileSchedulerILb1ELb0ELb1ELi128EEEEEEEEEvNT_6ParamsE:
        .type           _ZN7cutlass13device_kernelIN5flash19enable_sm80_to_sm89INS1_16FlashAttnFwdSm80INS1_25CollectiveMainloopFwdSm80ILi8ELi1ELb0EN4cute5tupleIJNS5_1CILi128EEENS7_ILi96EEENS7_ILi256EEEEEELi256ENS_6half_tEfNS_4arch4Sm80ELb0ELb0ELb1ELb1ELb0ELb0ELb1ELb0EEENS1_21CollectiveEpilogueFwdINS6_IJS8_SA_S9_EEENS6_IJNS7_ILi1EEESI_SI_EEESC_SE_Li256ELb1ELb1ELb0ELb0EEENS1_19SingleTileSchedulerILb1ELb0ELb1ELi128EEEEEEEEEvNT_6ParamsE,@function
        .size           _ZN7cutlass13device_kernelIN5flash19enable_sm80_to_sm89INS1_16FlashAttnFwdSm80INS1_25CollectiveMainloopFwdSm80ILi8ELi1ELb0EN4cute5tupleIJNS5_1CILi128EEENS7_ILi96EEENS7_ILi256EEEEEELi256ENS_6half_tEfNS_4arch4Sm80ELb0ELb0ELb1ELb1ELb0ELb0ELb1ELb0EEENS1_21CollectiveEpilogueFwdINS6_IJS8_SA_S9_EEENS6_IJNS7_ILi1EEESI_SI_EEESC_SE_Li256ELb1ELb1ELb0ELb0EEENS1_19SingleTileSchedulerILb1ELb0ELb1ELi128EEEEEEEEEvNT_6ParamsE,(.L_x_28 - _ZN7cutlass13device_kernelIN5flash19enable_sm80_to_sm89INS1_16FlashAttnFwdSm80INS1_25CollectiveMainloopFwdSm80ILi8ELi1ELb0EN4cute5tupleIJNS5_1CILi128EEENS7_ILi96EEENS7_ILi256EEEEEELi256ENS_6half_tEfNS_4arch4Sm80ELb0ELb0ELb1ELb1ELb0ELb0ELb1ELb0EEENS1_21CollectiveEpilogueFwdINS6_IJS8_SA_S9_EEENS6_IJNS7_ILi1EEESI_SI_EEESC_SE_Li256ELb1ELb1ELb0ELb0EEENS1_19SingleTileSchedulerILb1ELb0ELb1ELi128EEEEEEEEEvNT_6ParamsE)
        .other          _ZN7cutlass13device_kernelIN5flash19enable_sm80_to_sm89INS1_16FlashAttnFwdSm80INS1_25CollectiveMainloopFwdSm80ILi8ELi1ELb0EN4cute5tupleIJNS5_1CILi128EEENS7_ILi96EEENS7_ILi256EEEEEELi256ENS_6half_tEfNS_4arch4Sm80ELb0ELb0ELb1ELb1ELb0ELb0ELb1ELb0EEENS1_21CollectiveEpilogueFwdINS6_IJS8_SA_S9_EEENS6_IJNS7_ILi1EEESI_SI_EEESC_SE_Li256ELb1ELb1ELb0ELb0EEENS1_19SingleTileSchedulerILb1ELb0ELb1ELi128EEEEEEEEEvNT_6ParamsE,@"STO_CUDA_ENTRY STV_DEFAULT"
_ZN7cutlass13device_kernelIN5flash19enable_sm80_to_sm89INS1_16FlashAttnFwdSm80INS1_25CollectiveMainloopFwdSm80ILi8ELi1ELb0EN4cute5tupleIJNS5_1CILi128EEENS7_ILi96EEENS7_ILi256EEEEEELi256ENS_6half_tEfNS_4arch4Sm80ELb0ELb0ELb1ELb1ELb0ELb0ELb1ELb0EEENS1_21CollectiveEpilogueFwdINS6_IJS8_SA_S9_EEENS6_IJNS7_ILi1EEESI_SI_EEESC_SE_Li256ELb1ELb1ELb0ELb0EEENS1_19SingleTileSchedulerILb1ELb0ELb1ELi128EEEEEEEEEvNT_6ParamsE:
[----:B------:R-:W-:Y:S01]  /*0000*/  LDC R1, c[0x0][0x37c] ;  /* 0x0000df00ff017b82 */ /* 0x000fe20000000800 */
[----:B------:R-:W-:Y:S05]  /*0010*/  EXIT ;  /* 0x000000000000794d */ /* 0x000fea0003800000 */
.L_x_10:
        /* <DEDUP_REMOVED lines=14> */
.L_x_28:


//--------------------- .text._ZN7cutlass13device_kernelIN5flash19enable_sm80_to_sm89INS1_16FlashAttnFwdSm80INS1_25CollectiveMainloopFwdSm80ILi8ELi1ELb0EN4cute5tupleIJNS5_1CILi128EEENS7_ILi48EEENS7_ILi256EEEEEELi256ENS_6half_tEfNS_4arch4Sm80ELb0ELb0ELb1ELb1ELb0ELb1ELb1ELb0EEENS1_21CollectiveEpilogueFwdINS6_IJS8_SA_S9_EEENS6_IJNS7_ILi1EEESI_SI_EEESC_SE_Li256ELb1ELb1ELb0ELb0EEENS1_19SingleTileSchedulerILb1ELb0ELb1ELi128EEEEEEEEEvNT_6ParamsE --------------------------
	.section	.text._ZN7cutlass13device_kernelIN5flash19enable_sm80_to_sm89INS1_16FlashAttnFwdSm80INS1_25CollectiveMainloopFwdSm80ILi8ELi1ELb0EN4cute5tupleIJNS5_1CILi128EEENS7_ILi48EEENS7_ILi256EEEEEELi256ENS_6half_tEfNS_4arch4Sm80ELb0ELb0ELb1ELb1ELb0ELb1ELb1ELb0EEENS1_21CollectiveEpilogueFwdINS6_IJS8_SA_S9_EEENS6_IJNS7_ILi1EEESI_SI_EEESC_SE_Li256ELb1ELb1ELb0ELb0EEENS1_19SingleTileSchedulerILb1ELb0ELb1ELi128EEEEEEEEEvNT_6ParamsE,"ax",@progbits
	.align	128
.text._ZN7cutlass13device_kernelIN5flash19enable_sm80_to_sm89INS1_16FlashAttnFwdSm80INS1_25CollectiveMainloopFwdSm80ILi8ELi1ELb0EN4cute5tupleIJNS5_1CILi128EEENS7_ILi48EEENS7_ILi256EEEEEELi256ENS_6half_tEfNS_4arch4Sm80ELb0ELb0ELb1ELb1ELb0ELb1ELb1ELb0EEENS1_21CollectiveEpilogueFwdINS6_IJS8_SA_S9_EEENS6_IJNS7_ILi1EEESI_SI_EEESC_SE_Li256ELb1ELb1ELb0ELb0EEENS1_19SingleTileSchedulerILb1ELb0ELb1ELi128EEEEEEEEEvNT_6ParamsE:
        .type           _ZN7cutlass13device_kernelIN5flash19enable_sm80_to_sm89INS1_16FlashAttnFwdSm80INS1_25CollectiveMainloopFwdSm80ILi8ELi1ELb0EN4cute5tupleIJNS5_1CILi128EEENS7_ILi48EEENS7_ILi256EEEEEELi256ENS_6half_tEfNS_4arch4Sm80ELb0ELb0ELb1ELb1ELb0ELb1ELb1ELb0EEENS1_21CollectiveEpilogueFwdINS6_IJS8_SA_S9_EEENS6_IJNS7_ILi1EEESI_SI_EEESC_SE_Li256ELb1ELb1ELb0ELb0EEENS1_19SingleTileSchedulerILb1ELb0ELb1ELi128EEEEEEEEEvNT_6ParamsE,@function
        .size           _ZN7cutlass13device_kernelIN5flash19enable_sm80_to_sm89INS1_16FlashAttnFwdSm80INS1_25CollectiveMainloopFwdSm80ILi8ELi1ELb0EN4cute5tupleIJNS5_1CILi128EEENS7_ILi48EEENS7_ILi256EEEEEELi256ENS_6half_tEfNS_4arch4Sm80ELb0ELb0ELb1ELb1ELb0ELb1ELb1ELb0EEENS1_21CollectiveEpilogueFwdINS6_IJS8_SA_S9_EEENS6_IJNS7_ILi1EEESI_SI_EEESC_SE_Li256ELb1ELb1ELb0ELb0EEENS1_19SingleTileSchedulerILb1ELb0ELb1ELi128EEEEEEEEEvNT_6ParamsE,(.L_x_29 - _ZN7cutlass13device_kernelIN5flash19enable_sm80_to_sm89INS1_16FlashAttnFwdSm80INS1_25CollectiveMainloopFwdSm80ILi8ELi1ELb0EN4cute5tupleIJNS5_1CILi128EEENS7_ILi48EEENS7_ILi256EEEEEELi256ENS_6half_tEfNS_4arch4Sm80ELb0ELb0ELb1ELb1ELb0ELb1ELb1ELb0EEENS1_21CollectiveEpilogueFwdINS6_IJS8_SA_S9_EEENS6_IJNS7_ILi1EEESI_SI_EEESC_SE_Li256ELb1ELb1ELb0ELb0EEENS1_19SingleTileSchedulerILb1ELb0ELb1ELi128EEEEEEEEEvNT_6ParamsE)
        .other          _ZN7cutlass13device_kernelIN5flash19enable_sm80_to_sm89INS1_16FlashAttnFwdSm80INS1_25CollectiveMainloopFwdSm80ILi8ELi1ELb0EN4cute5tupleIJNS5_1CILi128EEENS7_ILi48EEENS7_ILi256EEEEEELi256ENS_6half_tEfNS_4arch4Sm80ELb0ELb0ELb1ELb1ELb0ELb1ELb1ELb0EEENS1_21CollectiveEpilogueFwdINS6_IJS8_SA_S9_EEENS6_IJNS7_ILi1EEESI_SI_EEESC_SE_Li256ELb1ELb1ELb0ELb0EEENS1_19SingleTileSchedulerILb1ELb0ELb1ELi128EEEEEEEEEvNT_6ParamsE,@"STO_CUDA_ENTRY STV_DEFAULT"
_ZN7cutlass13device_kernelIN5flash19enable_sm80_to_sm89INS1_16FlashAttnFwdSm80INS1_25CollectiveMainloopFwdSm80ILi8ELi1ELb0EN4cute5tupleIJNS5_1CILi128EEENS7_ILi48EEENS7_ILi256EEEEEELi256ENS_6half_tEfNS_4arch4Sm80ELb0ELb0ELb1ELb1ELb0ELb1ELb1ELb0EEENS1_21CollectiveEpilogueFwdINS6_IJS8_SA_S9_EEENS6_IJNS7_ILi1EEESI_SI_EEESC_SE_Li256ELb1ELb1ELb0ELb0EEENS1_19SingleTileSchedulerILb1ELb0ELb1ELi128EEEEEEEEEvNT_6ParamsE:
[----:B------:R-:W-:Y:S01]  /*0000*/  LDC R1, c[0x0][0x37c] ;  /* 0x0000df00ff017b82 */ /* 0x000fe20000000800 */
[----:B------:R-:W-:Y:S05]  /*0010*/  EXIT ;  /* 0x000000000000794d */ /* 0x000fea0003800000 */
.L_x_11:
        /* <DEDUP_REMOVED lines=14> */
.L_x_29:


//--------------------- .text._ZN7cutlass13device_kernelIN5flash19enable_sm80_to_sm89INS1_16FlashAttnFwdSm80INS1_25CollectiveMainloopFwdSm80ILi8ELi1ELb0EN4cute5tupleIJNS5_1CILi128EEENS7_ILi64EEENS7_ILi256EEEEEELi256ENS_6half_tEfNS_4arch4Sm80ELb0ELb1ELb1ELb0ELb0ELb0ELb1ELb0EEENS1_21CollectiveEpilogueFwdINS6_IJS8_SA_S9_EEENS6_IJNS7_ILi1EEESI_SI_EEESC_SE_Li256ELb0ELb1ELb0ELb0EEENS1_19SingleTileSchedulerILb0ELb0ELb1ELi128EEEEEEEEEvNT_6ParamsE --------------------------
	.section	.text._ZN7cutlass13device_kernelIN5flash19enable_sm80_to_sm89INS1_16FlashAttnFwdSm80INS1_25CollectiveMainloopFwdSm80ILi8ELi1ELb0EN4cute5tupleIJNS5_1CILi128EEENS7_ILi64EEENS7_ILi256EEEEEELi256ENS_6half_tEfNS_4arch4Sm80ELb0ELb1ELb1ELb0ELb0ELb0ELb1ELb0EEENS1_21CollectiveEpilogueFwdINS6_IJS8_SA_S9_EEENS6_IJNS7_ILi1EEESI_SI_EEESC_SE_Li256ELb0ELb1ELb0ELb0EEENS1_19SingleTileSchedulerILb0ELb0ELb1ELi128EEEEEEEEEvNT_6ParamsE,"ax",@progbits
	.align	128
.text._ZN7cutlass13device_kernelIN5flash19enable_sm80_to_sm89INS1_16FlashAttnFwdSm80INS1_25CollectiveMainloopFwdSm80ILi8ELi1ELb0EN4cute5tupleIJNS5_1CILi128EEENS7_ILi64EEENS7_ILi256EEEEEELi256ENS_6half_tEfNS_4arch4Sm80ELb0ELb1ELb1ELb0ELb0ELb0ELb1ELb0EEENS1_21CollectiveEpilogueFwdINS6_IJS8_SA_S9_EEENS6_IJNS7_ILi1EEESI_SI_EEESC_SE_Li256ELb0ELb1ELb0ELb0EEENS1_19SingleTileSchedulerILb0ELb0ELb1ELi128EEEEEEEEEvNT_6ParamsE:
        .type           _ZN7cutlass13device_kernelIN5flash19enable_sm80_to_sm89INS1_16FlashAttnFwdSm80INS1_25CollectiveMainloopFwdSm80ILi8ELi1ELb0EN4cute5tupleIJNS5_1CILi128EEENS7_ILi64EEENS7_ILi256EEEEEELi256ENS_6half_tEfNS_4arch4Sm80ELb0ELb1ELb1ELb0ELb0ELb0ELb1ELb0EEENS1_21CollectiveEpilogueFwdINS6_IJS8_SA_S9_EEENS6_IJNS7_ILi1EEESI_SI_EEESC_SE_Li256ELb0ELb1ELb0ELb0EEENS1_19SingleTileSchedulerILb0ELb0ELb1ELi128EEEEEEEEEvNT_6ParamsE,@function
        .size           _ZN7cutlass13device_kernelIN5flash19enable_sm80_to_sm89INS1_16FlashAttnFwdSm80INS1_25CollectiveMainloopFwdSm80ILi8ELi1ELb0EN4cute5tupleIJNS5_1CILi128EEENS7_ILi64EEENS7_ILi256EEEEEELi256ENS_6half_tEfNS_4arch4Sm80ELb0ELb1ELb1ELb0ELb0ELb0ELb1ELb0EEENS1_21CollectiveEpilogueFwdINS6_IJS8_SA_S9_EEENS6_IJNS7_ILi1EEESI_SI_EEESC_SE_Li256ELb0ELb1ELb0ELb0EEENS1_19SingleTileSchedulerILb0ELb0ELb1ELi128EEEEEEEEEvNT_6ParamsE,(.L_x_30 - _ZN7cutlass13device_kernelIN5flash19enable_sm80_to_sm89INS1_16FlashAttnFwdSm80INS1_25CollectiveMainloopFwdSm80ILi8ELi1ELb0EN4cute5tupleIJNS5_1CILi128EEENS7_ILi64EEENS7_ILi256EEEEEELi256ENS_6half_tEfNS_4arch4Sm80ELb0ELb1ELb1ELb0ELb0ELb0ELb1ELb0EEENS1_21CollectiveEpilogueFwdINS6_IJS8_SA_S9_EEENS6_IJNS7_ILi1EEESI_SI_EEESC_SE_Li256ELb0ELb1ELb0ELb0EEENS1_19SingleTileSchedulerILb0ELb0ELb1ELi128EEEEEEEEEvNT_6ParamsE)
        .other          _ZN7cutlass13device_kernelIN5flash19enable_sm80_to_sm89INS1_16FlashAttnFwdSm80INS1_25CollectiveMainloopFwdSm80ILi8ELi1ELb0EN4cute5tupleIJNS5_1CILi128EEENS7_ILi64EEENS7_ILi256EEEEEELi256ENS_6half_tEfNS_4arch4Sm80ELb0ELb1ELb1ELb0ELb0ELb0ELb1ELb0EEENS1_21CollectiveEpilogueFwdINS6_IJS8_SA_S9_EEENS6_IJNS7_ILi1EEESI_SI_EEESC_SE_Li256ELb0ELb1ELb0ELb0EEENS1_19SingleTileSchedulerILb0ELb0ELb1ELi128EEEEEEEEEvNT_6ParamsE,@"STO_CUDA_ENTRY STV_DEFAULT"
_ZN7cutlass13device_kernelIN5flash19enable_sm80_to_sm89INS1_16FlashAttnFwdSm80INS1_25CollectiveMainloopFwdSm80ILi8ELi1ELb0EN4cute5tupleIJNS5_1CILi128EEENS7_ILi64EEENS7_ILi256EEEEEELi256ENS_6half_tEfNS_4arch4Sm80ELb0ELb1ELb1ELb0ELb0ELb0ELb1ELb0EEENS1_21CollectiveEpilogueFwdINS6_IJS8_SA_S9_EEENS6_IJNS7_ILi1EEESI_SI_EEESC_SE_Li256ELb0ELb1ELb0ELb0EEENS1_19SingleTileSchedulerILb0ELb0ELb1ELi128EEEEEEEEEvNT_6ParamsE:
[----:B------:R-:W-:Y:S01]  /*0000*/  LDC R1, c[0x0][0x37c] ;  /* 0x0000df00ff017b82 */ /* 0x000fe20000000800 */
[----:B------:R-:W-:Y:S05]  /*0010*/  EXIT ;  /* 0x000000000000794d */ /* 0x000fea0003800000 */
.L_x_12:
        /* <DEDUP_REMOVED lines=14> */
.L_x_30:


//--------------------- .text._ZN7cutlass13device_kernelIN5flash19enable_sm80_to_sm89INS1_16FlashAttnFwdSm80INS1_25CollectiveMainloopFwdSm80ILi8ELi1ELb0EN4cute5tupleIJNS5_1CILi128EEENS7_ILi64EEENS7_ILi256EEEEEELi256ENS_6half_tEfNS_4arch4Sm80ELb0ELb1ELb1ELb1ELb0ELb0ELb1ELb0EEENS1_21CollectiveEpilogueFwdINS6_IJS8_SA_S9_EEENS6_IJNS7_ILi1EEESI_SI_EEESC_SE_Li256ELb1ELb1ELb0ELb0EEENS1_19SingleTileSchedulerILb1ELb0ELb1ELi128EEEEEEEEEvNT_6ParamsE --------------------------
	.section	.text._ZN7cutlass13device_kernelIN5flash19enable_sm80_to_sm89INS1_16FlashAttnFwdSm80INS1_25CollectiveMainloopFwdSm80ILi8ELi1ELb0EN4cute5tupleIJNS5_1CILi128EEENS7_ILi64EEENS7_ILi256EEEEEELi256ENS_6half_tEfNS_4arch4Sm80ELb0ELb1ELb1ELb1ELb0ELb0ELb1ELb0EEENS1_21CollectiveEpilogueFwdINS6_IJS8_SA_S9_EEENS6_IJNS7_ILi1EEESI_SI_EEESC_SE_Li256ELb1ELb1ELb0ELb0EEENS1_19SingleTileSchedulerILb1ELb0ELb1ELi128EEEEEEEEEvNT_6ParamsE,"ax",@progbits
	.align	128
.text._ZN7cutlass13device_kernelIN5flash19enable_sm80_to_sm89INS1_16FlashAttnFwdSm80INS1_25CollectiveMainloopFwdSm80ILi8ELi1ELb0EN4cute5tupleIJNS5_1CILi128EEENS7_ILi64EEENS7_ILi256EEEEEELi256ENS_6half_tEfNS_4arch4Sm80ELb0ELb1ELb1ELb1ELb0ELb0ELb1ELb0EEENS1_21CollectiveEpilogueFwdINS6_IJS8_SA_S9_EEENS6_IJNS7_ILi1EEESI_SI_EEESC_SE_Li256ELb1ELb1ELb0ELb0EEENS1_19SingleTileSchedulerILb1ELb0ELb1ELi128EEEEEEEEEvNT_6ParamsE:
        .type           _ZN7cutlass13device_kernelIN5flash19enable_sm80_to_sm89INS1_16FlashAttnFwdSm80INS1_25CollectiveMainloopFwdSm80ILi8ELi1ELb0EN4cute5tupleIJNS5_1CILi128EEENS7_ILi64EEENS7_ILi256EEEEEELi256ENS_6half_tEfNS_4arch4Sm80ELb0ELb1ELb1ELb1ELb0ELb0ELb1ELb0EEENS1_21CollectiveEpilogueFwdINS6_IJS8_SA_S9_EEENS6_IJNS7_ILi1EEESI_SI_EEESC_SE_Li256ELb1ELb1ELb0ELb0EEENS1_19SingleTileSchedulerILb1ELb0ELb1ELi128EEEEEEEEEvNT_6ParamsE,@function
        .size           _ZN7cutlass13device_kernelIN5flash19enable_sm80_to_sm89INS1_16FlashAttnFwdSm80INS1_25CollectiveMainloopFwdSm80ILi8ELi1ELb0EN4cute5tupleIJNS5_1CILi128EEENS7_ILi64EEENS7_ILi256EEEEEELi256ENS_6half_tEfNS_4arch4Sm80ELb0ELb1ELb1ELb1ELb0ELb0ELb1ELb0EEENS1_21CollectiveEpilogueFwdINS6_IJS8_SA_S9_EEENS6_IJNS7_ILi1EEESI_SI_EEESC_SE_Li256ELb1ELb1ELb0ELb0EEENS1_19SingleTileSchedulerILb1ELb0ELb1ELi128EEEEEEEEEvNT_6ParamsE,(.L_x_31 - _ZN7cutlass13device_kernelIN5flash19enable_sm80_to_sm89INS1_16FlashAttnFwdSm80INS1_25CollectiveMainloopFwdSm80ILi8ELi1ELb0EN4cute5tupleIJNS5_1CILi128EEENS7_ILi64EEENS7_ILi256EEEEEELi256ENS_6half_tEfNS_4arch4Sm80ELb0ELb1ELb1ELb1ELb0ELb0ELb1ELb0EEENS1_21CollectiveEpilogueFwdINS6_IJS8_SA_S9_EEENS6_IJNS7_ILi1EEESI_SI_EEESC_SE_Li256ELb1ELb1ELb0ELb0EEENS1_19SingleTileSchedulerILb1ELb0ELb1ELi128EEEEEEEEEvNT_6ParamsE)
        .other          _ZN7cutlass13device_kernelIN5flash19enable_sm80_to_sm89INS1_16FlashAttnFwdSm80INS1_25CollectiveMainloopFwdSm80ILi8ELi1ELb0EN4cute5tupleIJNS5_1CILi128EEENS7_ILi64EEENS7_ILi256EEEEEELi256ENS_6half_tEfNS_4arch4Sm80ELb0ELb1ELb1ELb1ELb0ELb0ELb1ELb0EEENS1_21CollectiveEpilogueFwdINS6_IJS8_SA_S9_EEENS6_IJNS7_ILi1EEESI_SI_EEESC_SE_Li256ELb1ELb1ELb0ELb0EEENS1_19SingleTileSchedulerILb1ELb0ELb1ELi128EEEEEEEEEvNT_6ParamsE,@"STO_CUDA_ENTRY STV_DEFAULT"
_ZN7cutlass13device_kernelIN5flash19enable_sm80_to_sm89INS1_16FlashAttnFwdSm80INS1_25CollectiveMainloopFwdSm80ILi8ELi1ELb0EN4cute5tupleIJNS5_1CILi128EEENS7_ILi64EEENS7_ILi256EEEEEELi256ENS_6half_tEfNS_4arch4Sm80ELb0ELb1ELb1ELb1ELb0ELb0ELb1ELb0EEENS1_21CollectiveEpilogueFwdINS6_IJS8_SA_S9_EEENS6_IJNS7_ILi1EEESI_SI_EEESC_SE_Li256ELb1ELb1ELb0ELb0EEENS1_19SingleTileSchedulerILb1ELb0ELb1ELi128EEEEEEEEEvNT_6ParamsE:
[----:B------:R-:W-:Y:S01]  /*0000*/  LDC R1, c[0x0][0x37c] ;  /* 0x0000df00ff017b82 */ /* 0x000fe20000000800 */
[----:B------:R-:W-:Y:S05]  /*0010*/  EXIT ;  /* 0x000000000000794d */ /* 0x000fea0003800000 */
.L_x_13:
        /* <DEDUP_REMOVED lines=14> */
.L_x_31:


//--------------------- .text._ZN7cutlass13device_kernelIN5flash19enable_sm80_to_sm89INS1_16FlashAttnFwdSm80INS1_25CollectiveMainloopFwdSm80ILi8ELi1ELb0EN4cute5tupleIJNS5_1CILi128EEENS7_ILi48EEENS7_ILi256EEEEEELi256ENS_6half_tEfNS_4arch4Sm80ELb0ELb1ELb1ELb1ELb0ELb1ELb1ELb0EEENS1_21CollectiveEpilogueFwdINS6_IJS8_SA_S9_EEENS6_IJNS7_ILi1EEESI_SI_EEESC_SE_Li256ELb1ELb1ELb0ELb0EEENS1_19SingleTileSchedulerILb1ELb0ELb1ELi128EEEEEEEEEvNT_6ParamsE --------------------------
	.section	.text._ZN7cutlass13device_kernelIN5flash19enable_sm80_to_sm89INS1_16FlashAttnFwdSm80INS1_25CollectiveMainloopFwdSm80ILi8ELi1ELb0EN4cute5tupleIJNS5_1CILi128EEENS7_ILi48EEENS7_ILi256EEEEEELi256ENS_6half_tEfNS_4arch4Sm80ELb0ELb1ELb1ELb1ELb0ELb1ELb1ELb0EEENS1_21CollectiveEpilogueFwdINS6_IJS8_SA_S9_EEENS6_IJNS7_ILi1EEESI_SI_EEESC_SE_Li256ELb1ELb1ELb0ELb0EEENS1_19SingleTileSchedulerILb1ELb0ELb1ELi128EEEEEEEEEvNT_6ParamsE,"ax",@progbits
	.align	128
.text._ZN7cutlass13device_kernelIN5flash19enable_sm80_to_sm89INS1_16FlashAttnFwdSm80INS1_25CollectiveMainloopFwdSm80ILi8ELi1ELb0EN4cute5tupleIJNS5_1CILi128EEENS7_ILi48EEENS7_ILi256EEEEEELi256ENS_6half_tEfNS_4arch4Sm80ELb0ELb1ELb1ELb1ELb0ELb1ELb1ELb0EEENS1_21CollectiveEpilogueFwdINS6_IJS8_SA_S9_EEENS6_IJNS7_ILi1EEESI_SI_EEESC_SE_Li256ELb1ELb1ELb0ELb0EEENS1_19SingleTileSchedulerILb1ELb0ELb1ELi128EEEEEEEEEvNT_6ParamsE:
        .type           _ZN7cutlass13device_kernelIN5flash19enable_sm80_to_sm89INS1_16FlashAttnFwdSm80INS1_25CollectiveMainloopFwdSm80ILi8ELi1ELb0EN4cute5tupleIJNS5_1CILi128EEENS7_ILi48EEENS7_ILi256EEEEEELi256ENS_6half_tEfNS_4arch4Sm80ELb0ELb1ELb1ELb1ELb0ELb1ELb1ELb0EEENS1_21CollectiveEpilogueFwdINS6_IJS8_SA_S9_EEENS6_IJNS7_ILi1EEESI_SI_EEESC_SE_Li256ELb1ELb1ELb0ELb0EEENS1_19SingleTileSchedulerILb1ELb0ELb1ELi128EEEEEEEEEvNT_6ParamsE,@function
        .size           _ZN7cutlass13device_kernelIN5flash19enable_sm80_to_sm89INS1_16FlashAttnFwdSm80INS1_25CollectiveMainloopFwdSm80ILi8ELi1ELb0EN4cute5tupleIJNS5_1CILi128EEENS7_ILi48EEENS7_ILi256EEEEEELi256ENS_6half_tEfNS_4arch4Sm80ELb0ELb1ELb1ELb1ELb0ELb1ELb1ELb0EEENS1_21CollectiveEpilogueFwdINS6_IJS8_SA_S9_EEENS6_IJNS7_ILi1EEESI_SI_EEESC_SE_Li256ELb1ELb1ELb0ELb0EEENS1_19SingleTileSchedulerILb1ELb0ELb1ELi128EEEEEEEEEvNT_6ParamsE,(.L_x_32 - _ZN7cutlass13device_kernelIN5flash19enable_sm80_to_sm89INS1_16FlashAttnFwdSm80INS1_25CollectiveMainloopFwdSm80ILi8ELi1ELb0EN4cute5tupleIJNS5_1CILi128EEENS7_ILi48EEENS7_ILi256EEEEEELi256ENS_6half_tEfNS_4arch4Sm80ELb0ELb1ELb1ELb1ELb0ELb1ELb1ELb0EEENS1_21CollectiveEpilogueFwdINS6_IJS8_SA_S9_EEENS6_IJNS7_ILi1EEESI_SI_EEESC_SE_Li256ELb1ELb1ELb0ELb0EEENS1_19SingleTileSchedulerILb1ELb0ELb1ELi128EEEEEEEEEvNT_6ParamsE)
        .other          _ZN7cutlass13device_kernelIN5flash19enable_sm80_to_sm89INS1_16FlashAttnFwdSm80INS1_25CollectiveMainloopFwdSm80ILi8ELi1ELb0EN4cute5tupleIJNS5_1CILi128EEENS7_ILi48EEENS7_ILi256EEEEEELi256ENS_6half_tEfNS_4arch4Sm80ELb0ELb1ELb1ELb1ELb0ELb1ELb1ELb0EEENS1_21CollectiveEpilogueFwdINS6_IJS8_SA_S9_EEENS6_IJNS7_ILi1EEESI_SI_EEESC_SE_Li256ELb1ELb1ELb0ELb0EEENS1_19SingleTileSchedulerILb1ELb0ELb1ELi128EEEEEEEEEvNT_6ParamsE,@"STO_CUDA_ENTRY STV_DEFAULT"
_ZN7cutlass13device_kernelIN5flash19enable_sm80_to_sm89INS1_16FlashAttnFwdSm80INS1_25CollectiveMainloopFwdSm80ILi8ELi1ELb0EN4cute5tupleIJNS5_1CILi128EEENS7_ILi48EEENS7_ILi256EEEEEELi256ENS_6half_tEfNS_4arch4Sm80ELb0ELb1ELb1ELb1ELb0ELb1ELb1ELb0EEENS1_21CollectiveEpilogueFwdINS6_IJS8_SA_S9_EEENS6_IJNS7_ILi1EEESI_SI_EEESC_SE_Li256ELb1ELb1ELb0ELb0EEENS1_19SingleTileSchedulerILb1ELb0ELb1ELi128EEEEEEEEEvNT_6ParamsE:
[----:B------:R-:W-:Y:S01]  /*0000*/  LDC R1, c[0x0][0x37c] ;  /* 0x0000df00ff017b82 */ /* 0x000fe20000000800 */
[----:B------:R-:W-:Y:S05]  /*0010*/  EXIT ;  /* 0x000000000000794d */ /* 0x000fea0003800000 */
.L_x_14:
        /* <DEDUP_REMOVED lines=14> */
.L_x_32:


//--------------------- .text._ZN7cutlass13device_kernelIN5flash19enable_sm80_to_sm89INS1_16FlashAttnFwdSm80INS1_25CollectiveMainloopFwdSm80ILi8ELi1ELb0EN4cute5tupleIJNS5_1CILi128EEENS7_ILi96EEENS7_ILi256EEEEEELi256ENS_6half_tEfNS_4arch4Sm80ELb1ELb0ELb1ELb0ELb0ELb0ELb1ELb0EEENS1_21CollectiveEpilogueFwdINS6_IJS8_SA_S9_EEENS6_IJNS7_ILi1EEESI_SI_EEESC_SE_Li256ELb0ELb1ELb0ELb0EEENS1_30DynamicPersistentTileSchedulerILi256ELi256ELb0ELb1ELb0EEEEEEEEEvNT_6ParamsE --------------------------
	.section	.text._ZN7cutlass13device_kernelIN5flash19enable_sm80_to_sm89INS1_16FlashAttnFwdSm80INS1_25CollectiveMainloopFwdSm80ILi8ELi1ELb0EN4cute5tupleIJNS5_1CILi128EEENS7_ILi96EEENS7_ILi256EEEEEELi256ENS_6half_tEfNS_4arch4Sm80ELb1ELb0ELb1ELb0ELb0ELb0ELb1ELb0EEENS1_21CollectiveEpilogueFwdINS6_IJS8_SA_S9_EEENS6_IJNS7_ILi1EEESI_SI_EEESC_SE_Li256ELb0ELb1ELb0ELb0EEENS1_30DynamicPersistentTileSchedulerILi256ELi256ELb0ELb1ELb0EEEEEEEEEvNT_6ParamsE,"ax",@progbits
	.align	128
.text._ZN7cutlass13device_kernelIN5flash19enable_sm80_to_sm89INS1_16FlashAttnFwdSm80INS1_25CollectiveMainloopFwdSm80ILi8ELi1ELb0EN4cute5tupleIJNS5_1CILi128EEENS7_ILi96EEENS7_ILi256EEEEEELi256ENS_6half_tEfNS_4arch4Sm80ELb1ELb0ELb1ELb0ELb0ELb0ELb1ELb0EEENS1_21CollectiveEpilogueFwdINS6_IJS8_SA_S9_EEENS6_IJNS7_ILi1EEESI_SI_EEESC_SE_Li256ELb0ELb1ELb0ELb0EEENS1_30DynamicPersistentTileSchedulerILi256ELi256ELb0ELb1ELb0EEEEEEEEEvNT_6ParamsE:
        .type           _ZN7cutlass13device_kernelIN5flash19enable_sm80_to_sm89INS1_16FlashAttnFwdSm80INS1_25CollectiveMainloopFwdSm80ILi8ELi1ELb0EN4cute5tupleIJNS5_1CILi128EEENS7_ILi96EEENS7_ILi256EEEEEELi256ENS_6half_tEfNS_4arch4Sm80ELb1ELb0ELb1ELb0ELb0ELb0ELb1ELb0EEENS1_21CollectiveEpilogueFwdINS6_IJS8_SA_S9_EEENS6_IJNS7_ILi1EEESI_SI_EEESC_SE_Li256ELb0ELb1ELb0ELb0EEENS1_30DynamicPersistentTileSchedulerILi256ELi256ELb0ELb1ELb0EEEEEEEEEvNT_6ParamsE,@function
        .size           _ZN7cutlass13device_kernelIN5flash19enable_sm80_to_sm89INS1_16FlashAttnFwdSm80INS1_25CollectiveMainloopFwdSm80ILi8ELi1ELb0EN4cute5tupleIJNS5_1CILi128EEENS7_ILi96EEENS7_ILi256EEEEEELi256ENS_6half_tEfNS_4arch4Sm80ELb1ELb0ELb1ELb0ELb0ELb0ELb1ELb0EEENS1_21CollectiveEpilogueFwdINS6_IJS8_SA_S9_EEENS6_IJNS7_ILi1EEESI_SI_EEESC_SE_Li256ELb0ELb1ELb0ELb0EEENS1_30DynamicPersistentTileSchedulerILi256ELi256ELb0ELb1ELb0EEEEEEEEEvNT_6ParamsE,(.L_x_33 - _ZN7cutlass13device_kernelIN5flash19enable_sm80_to_sm89INS1_16FlashAttnFwdSm80INS1_25CollectiveMainloopFwdSm80ILi8ELi1ELb0EN4cute5tupleIJNS5_1CILi128EEENS7_ILi96EEENS7_ILi256EEEEEELi256ENS_6half_tEfNS_4arch4Sm80ELb1ELb0ELb1ELb0ELb0ELb0ELb1ELb0EEENS1_21CollectiveEpilogueFwdINS6_IJS8_SA_S9_EEENS6_IJNS7_ILi1EEESI_SI_EEESC_SE_Li256ELb0ELb1ELb0ELb0EEENS1_30DynamicPersistentTileSchedulerILi256ELi256ELb0ELb1ELb0EEEEEEEEEvNT_6ParamsE)
        .other          _ZN7cutlass13device_kernelIN5flash19enable_sm80_to_sm89INS1_16FlashAttnFwdSm80INS1_25CollectiveMainloopFwdSm80ILi8ELi1ELb0EN4cute5tupleIJNS5_1CILi128EEENS7_ILi96EEENS7_ILi256EEEEEELi256ENS_6half_tEfNS_4arch4Sm80ELb1ELb0ELb1ELb0ELb0ELb0ELb1ELb0EEENS1_21CollectiveEpilogueFwdINS6_IJS8_SA_S9_EEENS6_IJNS7_ILi1EEESI_SI_EEESC_SE_Li256ELb0ELb1ELb0ELb0EEENS1_30DynamicPersistentTileSchedulerILi256ELi256ELb0ELb1ELb0EEEEEEEEEvNT_6ParamsE,@"STO_CUDA_ENTRY STV_DEFAULT"
_ZN7cutlass13device_kernelIN5flash19enable_sm80_to_sm89INS1_16FlashAttnFwdSm80INS1_25CollectiveMainloopFwdSm80ILi8ELi1ELb0EN4cute5tupleIJNS5_1CILi128EEENS7_ILi96EEENS7_ILi256EEEEEELi256ENS_6half_tEfNS_4arch4Sm80ELb1ELb0ELb1ELb0ELb0ELb0ELb1ELb0EEENS1_21CollectiveEpilogueFwdINS6_IJS8_SA_S9_EEENS6_IJNS7_ILi1EEESI_SI_EEESC_SE_Li256ELb0ELb1ELb0ELb0EEENS1_30DynamicPersistentTileSchedulerILi256ELi256ELb0ELb1ELb0EEEEEEEEEvNT_6ParamsE:
[----:B------:R-:W-:Y:S01]  /*0000*/  LDC R1, c[0x0][0x37c] ;  /* 0x0000df00ff017b82 */ /* 0x000fe20000000800 */
[----:B------:R-:W-:Y:S05]  /*0010*/  EXIT ;  /* 0x000000000000794d */ /* 0x000fea0003800000 */
.L_x_15:
        /* <DEDUP_REMOVED lines=14> */
.L_x_33:


//--------------------- .text._ZN7cutlass13device_kernelIN5flash19enable_sm80_to_sm89INS1_16FlashAttnFwdSm80INS1_25CollectiveMainloopFwdSm80ILi8ELi1ELb0EN4cute5tupleIJNS5_1CILi128EEENS7_ILi96EEENS7_ILi256EEEEEELi256ENS_6half_tEfNS_4arch4Sm80ELb1ELb0ELb1ELb1ELb0ELb0ELb1ELb0EEENS1_21CollectiveEpilogueFwdINS6_IJS8_SA_S9_EEENS6_IJNS7_ILi1EEESI_SI_EEESC_SE_Li256ELb1ELb1ELb0ELb0EEENS1_19SingleTileSchedulerILb1ELb0ELb1ELi128EEEEEEEEEvNT_6ParamsE --------------------------
	.section	.text._ZN7cutlass13device_kernelIN5flash19enable_sm80_to_sm89INS1_16FlashAttnFwdSm80INS1_25CollectiveMainloopFwdSm80ILi8ELi1ELb0EN4cute5tupleIJNS5_1CILi128EEENS7_ILi96EEENS7_ILi256EEEEEELi256ENS_6half_tEfNS_4arch4Sm80ELb1ELb0ELb1ELb1ELb0ELb0ELb1ELb0EEENS1_21CollectiveEpilogueFwdINS6_IJS8_SA_S9_EEENS6_IJNS7_ILi1EEESI_SI_EEESC_SE_Li256ELb1ELb1ELb0ELb0EEENS1_19SingleTileSchedulerILb1ELb0ELb1ELi128EEEEEEEEEvNT_6ParamsE,"ax",@progbits
	.align	128
.text._ZN7cutlass13device_kernelIN5flash19enable_sm80_to_sm89INS1_16FlashAttnFwdSm80INS1_25CollectiveMainloopFwdSm80ILi8ELi1ELb0EN4cute5tupleIJNS5_1CILi128EEENS7_ILi96EEENS7_ILi256EEEEEELi256ENS_6half_tEfNS_4arch4Sm80ELb1ELb0ELb1ELb1ELb0ELb0ELb1ELb0EEENS1_21CollectiveEpilogueFwdINS6_IJS8_SA_S9_EEENS6_IJNS7_ILi1EEESI_SI_EEESC_SE_Li256ELb1ELb1ELb0ELb0EEENS1_19SingleTileSchedulerILb1ELb0ELb1ELi128EEEEEEEEEvNT_6ParamsE:
        .type           _ZN7cutlass13device_kernelIN5flash19enable_sm80_to_sm89INS1_16FlashAttnFwdSm80INS1_25CollectiveMainloopFwdSm80ILi8ELi1ELb0EN4cute5tupleIJNS5_1CILi128EEENS7_ILi96EEENS7_ILi256EEEEEELi256ENS_6half_tEfNS_4arch4Sm80ELb1ELb0ELb1ELb1ELb0ELb0ELb1ELb0EEENS1_21CollectiveEpilogueFwdINS6_IJS8_SA_S9_EEENS6_IJNS7_ILi1EEESI_SI_EEESC_SE_Li256ELb1ELb1ELb0ELb0EEENS1_19SingleTileSchedulerILb1ELb0ELb1ELi128EEEEEEEEEvNT_6ParamsE,@function
        .size           _ZN7cutlass13device_kernelIN5flash19enable_sm80_to_sm89INS1_16FlashAttnFwdSm80INS1_25CollectiveMainloopFwdSm80ILi8ELi1ELb0EN4cute5tupleIJNS5_1CILi128EEENS7_ILi96EEENS7_ILi256EEEEEELi256ENS_6half_tEfNS_4arch4Sm80ELb1ELb0ELb1ELb1ELb0ELb0ELb1ELb0EEENS1_21CollectiveEpilogueFwdINS6_IJS8_SA_S9_EEENS6_IJNS7_ILi1EEESI_SI_EEESC_SE_Li256ELb1ELb1ELb0ELb0EEENS1_19SingleTileSchedulerILb1ELb0ELb1ELi128EEEEEEEEEvNT_6ParamsE,(.L_x_34 - _ZN7cutlass13device_kernelIN5flash19enable_sm80_to_sm89INS1_16FlashAttnFwdSm80INS1_25CollectiveMainloopFwdSm80ILi8ELi1ELb0EN4cute5tupleIJNS5_1CILi128EEENS7_ILi96EEENS7_ILi256EEEEEELi256ENS_6half_tEfNS_4arch4Sm80ELb1ELb0ELb1ELb1ELb0ELb0ELb1ELb0EEENS1_21CollectiveEpilogueFwdINS6_IJS8_SA_S9_EEENS6_IJNS7_ILi1EEESI_SI_EEESC_SE_Li256ELb1ELb1ELb0ELb0EEENS1_19SingleTileSchedulerILb1ELb0ELb1ELi128EEEEEEEEEvNT_6ParamsE)
        .other          _ZN7cutlass13device_kernelIN5flash19enable_sm80_to_sm89INS1_16FlashAttnFwdSm80INS1_25CollectiveMainloopFwdSm80ILi8ELi1ELb0EN4cute5tupleIJNS5_1CILi128EEENS7_ILi96EEENS7_ILi256EEEEEELi256ENS_6half_tEfNS_4arch4Sm80ELb1ELb0ELb1ELb1ELb0ELb0ELb1ELb0EEENS1_21CollectiveEpilogueFwdINS6_IJS8_SA_S9_EEENS6_IJNS7_ILi1EEESI_SI_EEESC_SE_Li256ELb1ELb1ELb0ELb0EEENS1_19SingleTileSchedulerILb1ELb0ELb1ELi128EEEEEEEEEvNT_6ParamsE,@"STO_CUDA_ENTRY STV_DEFAULT"
_ZN7cutlass13device_kernelIN5flash19enable_sm80_to_sm89INS1_16FlashAttnFwdSm80INS1_25CollectiveMainloopFwdSm80ILi8ELi1ELb0EN4cute5tupleIJNS5_1CILi128EEENS7_ILi96EEENS7_ILi256EEEEEELi256ENS_6half_tEfNS_4arch4Sm80ELb1ELb0ELb1ELb1ELb0ELb0ELb1ELb0EEENS1_21CollectiveEpilogueFwdINS6_IJS8_SA_S9_EEENS6_IJNS7_ILi1EEESI_SI_EEESC_SE_Li256ELb1ELb1ELb0ELb0EEENS1_19SingleTileSchedulerILb1ELb0ELb1ELi128EEEEEEEEEvNT_6ParamsE:
[----:B------:R-:W-:Y:S01]  /*0000*/  LDC R1, c[0x0][0x37c] ;  /* 0x0000df00ff017b82 */ /* 0x000fe20000000800 */
[----:B------:R-:W-:Y:S05]  /*0010*/  EXIT ;  /* 0x000000000000794d */ /* 0x000fea0003800000 */
.L_x_16:
        /* <DEDUP_REMOVED lines=14> */
.L_x_34:


//--------------------- .text._ZN7cutlass13device_kernelIN5flash19enable_sm80_to_sm89INS1_16FlashAttnFwdSm80INS1_25CollectiveMainloopFwdSm80ILi8ELi1ELb0EN4cute5tupleIJNS5_1CILi128EEENS7_ILi48EEENS7_ILi256EEEEEELi256ENS_6half_tEfNS_4arch4Sm80ELb1ELb0ELb1ELb1ELb0ELb1ELb1ELb0EEENS1_21CollectiveEpilogueFwdINS6_IJS8_SA_S9_EEENS6_IJNS7_ILi1EEESI_SI_EEESC_SE_Li256ELb1ELb1ELb0ELb0EEENS1_19SingleTileSchedulerILb1ELb0ELb1ELi128EEEEEEEEEvNT_6ParamsE --------------------------
	.section	.text._ZN7cutlass13device_kernelIN5flash19enable_sm80_to_sm89INS1_16FlashAttnFwdSm80INS1_25CollectiveMainloopFwdSm80ILi8ELi1ELb0EN4cute5tupleIJNS5_1CILi128EEENS7_ILi48EEENS7_ILi256EEEEEELi256ENS_6half_tEfNS_4arch4Sm80ELb1ELb0ELb1ELb1ELb0ELb1ELb1ELb0EEENS1_21CollectiveEpilogueFwdINS6_IJS8_SA_S9_EEENS6_IJNS7_ILi1EEESI_SI_EEESC_SE_Li256ELb1ELb1ELb0ELb0EEENS1_19SingleTileSchedulerILb1ELb0ELb1ELi128EEEEEEEEEvNT_6ParamsE,"ax",@progbits
	.align	128
.text._ZN7cutlass13device_kernelIN5flash19enable_sm80_to_sm89INS1_16FlashAttnFwdSm80INS1_25CollectiveMainloopFwdSm80ILi8ELi1ELb0EN4cute5tupleIJNS5_1CILi128EEENS7_ILi48EEENS7_ILi256EEEEEELi256ENS_6half_tEfNS_4arch4Sm80ELb1ELb0ELb1ELb1ELb0ELb1ELb1ELb0EEENS1_21CollectiveEpilogueFwdINS6_IJS8_SA_S9_EEENS6_IJNS7_ILi1EEESI_SI_EEESC_SE_Li256ELb1ELb1ELb0ELb0EEENS1_19SingleTileSchedulerILb1ELb0ELb1ELi128EEEEEEEEEvNT_6ParamsE:
        .type           _ZN7cutlass13device_kernelIN5flash19enable_sm80_to_sm89INS1_16FlashAttnFwdSm80INS1_25CollectiveMainloopFwdSm80ILi8ELi1ELb0EN4cute5tupleIJNS5_1CILi128EEENS7_ILi48EEENS7_ILi256EEEEEELi256ENS_6half_tEfNS_4arch4Sm80ELb1ELb0ELb1ELb1ELb0ELb1ELb1ELb0EEENS1_21CollectiveEpilogueFwdINS6_IJS8_SA_S9_EEENS6_IJNS7_ILi1EEESI_SI_EEESC_SE_Li256ELb1ELb1ELb0ELb0EEENS1_19SingleTileSchedulerILb1ELb0ELb1ELi128EEEEEEEEEvNT_6ParamsE,@function
        .size           _ZN7cutlass13device_kernelIN5flash19enable_sm80_to_sm89INS1_16FlashAttnFwdSm80INS1_25CollectiveMainloopFwdSm80ILi8ELi1ELb0EN4cute5tupleIJNS5_1CILi128EEENS7_ILi48EEENS7_ILi256EEEEEELi256ENS_6half_tEfNS_4arch4Sm80ELb1ELb0ELb1ELb1ELb0ELb1ELb1ELb0EEENS1_21CollectiveEpilogueFwdINS6_IJS8_SA_S9_EEENS6_IJNS7_ILi1EEESI_SI_EEESC_SE_Li256ELb1ELb1ELb0ELb0EEENS1_19SingleTileSchedulerILb1ELb0ELb1ELi128EEEEEEEEEvNT_6ParamsE,(.L_x_35 - _ZN7cutlass13device_kernelIN5flash19enable_sm80_to_sm89INS1_16FlashAttnFwdSm80INS1_25CollectiveMainloopFwdSm80ILi8ELi1ELb0EN4cute5tupleIJNS5_1CILi128EEENS7_ILi48EEENS7_ILi256EEEEEELi256ENS_6half_tEfNS_4arch4Sm80ELb1ELb0ELb1ELb1ELb0ELb1ELb1ELb0EEENS1_21CollectiveEpilogueFwdINS6_IJS8_SA_S9_EEENS6_IJNS7_ILi1EEESI_SI_EEESC_SE_Li256ELb1ELb1ELb0ELb0EEENS1_19SingleTileSchedulerILb1ELb0ELb1ELi128EEEEEEEEEvNT_6ParamsE)
        .other          _ZN7cutlass13device_kernelIN5flash19enable_sm80_to_sm89INS1_16FlashAttnFwdSm80INS1_25CollectiveMainloopFwdSm80ILi8ELi1ELb0EN4cute5tupleIJNS5_1CILi128EEENS7_ILi48EEENS7_ILi256EEEEEELi256ENS_6half_tEfNS_4arch4Sm80ELb1ELb0ELb1ELb1ELb0ELb1ELb1ELb0EEENS1_21CollectiveEpilogueFwdINS6_IJS8_SA_S9_EEENS6_IJNS7_ILi1EEESI_SI_EEESC_SE_Li256ELb1ELb1ELb0ELb0EEENS1_19SingleTileSchedulerILb1ELb0ELb1ELi128EEEEEEEEEvNT_6ParamsE,@"STO_CUDA_ENTRY STV_DEFAULT"
_ZN7cutlass13device_kernelIN5flash19enable_sm80_to_sm89INS1_16FlashAttnFwdSm80INS1_25CollectiveMainloopFwdSm80ILi8ELi1ELb0EN4cute5tupleIJNS5_1CILi128EEENS7_ILi48EEENS7_ILi256EEEEEELi256ENS_6half_tEfNS_4arch4Sm80ELb1ELb0ELb1ELb1ELb0ELb1ELb1ELb0EEENS1_21CollectiveEpilogueFwdINS6_IJS8_SA_S9_EEENS6_IJNS7_ILi1EEESI_SI_EEESC_SE_Li256ELb1ELb1ELb0ELb0EEENS1_19SingleTileSchedulerILb1ELb0ELb1ELi128EEEEEEEEEvNT_6ParamsE:
[----:B------:R-:W-:Y:S01]  /*0000*/  LDC R1, c[0x0][0x37c] ;  /* 0x0000df00ff017b82 */ /* 0x000fe20000000800 */
[----:B------:R-:W-:Y:S05]  /*0010*/  EXIT ;  /* 0x000000000000794d */ /* 0x000fea0003800000 */
.L_x_17:
        /* <DEDUP_REMOVED lines=14> */
.L_x_35:


//--------------------- .nv.shared.reserved.0     --------------------------
	.section	.nv.shared.reserved.0,"aw",@nobits
	.weak		__nv_reservedSMEM_offset_0_alias
	.size		__nv_reservedSMEM_offset_0_alias, 0, 64
	.other		__nv_reservedSMEM_offset_0_alias,@"STO_CUDA_RESERVED_SHARED STV_DEFAULT"
__nv_reservedSMEM_offset_0_alias:
	.zero		0
	.zero		64


//--------------------- .nv.global                --------------------------
	.section	.nv.global,"aw",@nobits
.nv.global:
	.type		_ZN74_INTERNAL_365d0264_38_flash_fwd_hdim256_fp16_softcap_sm80_cu_ceb34e2a_35274cute1_E,@object
	.size		_ZN74_INTERNAL_365d0264_38_flash_fwd_hdim256_fp16_softcap_sm80_cu_ceb34e2a_35274cute1_E,(_ZN74_INTERNAL_365d0264_38_flash_fwd_hdim256_fp16_softcap_sm80_cu_ceb34e2a_35274cuda3std3__45__cpo6cbeginE - _ZN74_INTERNAL_365d0264_38_flash_fwd_hdim256_fp16_softcap_sm80_cu_ceb34e2a_35274cute1_E)
_ZN74_INTERNAL_365d0264_38_flash_fwd_hdim256_fp16_softcap_sm80_cu_ceb34e2a_35274cute1_E:
	.zero		1
	.type		_ZN74_INTERNAL_365d0264_38_flash_fwd_hdim256_fp16_softcap_sm80_cu_ceb34e2a_35274cuda3std3__45__cpo6cbeginE,@object
	.size		_ZN74_INTERNAL_365d0264_38_flash_fwd_hdim256_fp16_softcap_sm80_cu_ceb34e2a_35274cuda3std3__45__cpo6cbeginE,(_ZN74_INTERNAL_365d0264_38_flash_fwd_hdim256_fp16_softcap_sm80_cu_ceb34e2a_35274cuda3std3__48in_placeE - _ZN74_INTERNAL_365d0264_38_flash_fwd_hdim256_fp16_softcap_sm80_cu_ceb34e2a_35274cuda3std3__45__cpo6cbeginE)
_ZN74_INTERNAL_365d0264_38_flash_fwd_hdim256_fp16_softcap_sm80_cu_ceb34e2a_35274cuda3std3__45__cpo6cbeginE:
	.zero		1
	.type		_ZN74_INTERNAL_365d0264_38_flash_fwd_hdim256_fp16_softcap_sm80_cu_ceb34e2a_35274cuda3std3__48in_placeE,@object
	.size		_ZN74_INTERNAL_365d0264_38_flash_fwd_hdim256_fp16_softcap_sm80_cu_ceb34e2a_35274cuda3std3__48in_placeE,(_ZN74_INTERNAL_365d0264_38_flash_fwd_hdim256_fp16_softcap_sm80_cu_ceb34e2a_35274cuda3std6ranges3__45__cpo9iter_moveE - _ZN74_INTERNAL_365d0264_38_flash_fwd_hdim256_fp16_softcap_sm80_cu_ceb34e2a_35274cuda3std3__48in_placeE)
_ZN74_INTERNAL_365d0264_38_flash_fwd_hdim256_fp16_softcap_sm80_cu_ceb34e2a_35274cuda3std3__48in_placeE:
	.zero		1
	.type		_ZN74_INTERNAL_365d0264_38_flash_fwd_hdim256_fp16_softcap_sm80_cu_ceb34e2a_35274cuda3std6ranges3__45__cpo9iter_moveE,@object
	.size		_ZN74_INTERNAL_365d0264_38_flash_fwd_hdim256_fp16_softcap_sm80_cu_ceb34e2a_35274cuda3std6ranges3__45__cpo9iter_moveE,(_ZN74_INTERNAL_365d0264_38_flash_fwd_hdim256_fp16_softcap_sm80_cu_ceb34e2a_35274cuda3std3__45__cpo5beginE - _ZN74_INTERNAL_365d0264_38_flash_fwd_hdim256_fp16_softcap_sm80_cu_ceb34e2a_35274cuda3std6ranges3__45__cpo9iter_moveE)
_ZN74_INTERNAL_365d0264_38_flash_fwd_hdim256_fp16_softcap_sm80_cu_ceb34e2a_35274cuda3std6ranges3__45__cpo9iter_moveE:
	.zero		1
	.type		_ZN74_INTERNAL_365d0264_38_flash_fwd_hdim256_fp16_softcap_sm80_cu_ceb34e2a_35274cuda3std3__45__cpo5beginE,@object
	.size		_ZN74_INTERNAL_365d0264_38_flash_fwd_hdim256_fp16_softcap_sm80_cu_ceb34e2a_35274cuda3std3__45__cpo5beginE,(_ZN74_INTERNAL_365d0264_38_flash_fwd_hdim256_fp16_softcap_sm80_cu_ceb34e2a_35274cuda3std3__476_GLOBAL__N__365d0264_38_flash_fwd_hdim256_fp16_softcap_sm80_cu_ceb34e2a_35276ignoreE - _ZN74_INTERNAL_365d0264_38_flash_fwd_hdim256_fp16_softcap_sm80_cu_ceb34e2a_35274cuda3std3__45__cpo5beginE)
_ZN74_INTERNAL_365d0264_38_flash_fwd_hdim256_fp16_softcap_sm80_cu_ceb34e2a_35274cuda3std3__45__cpo5beginE:
	.zero		1
	.type		_ZN74_INTERNAL_365d0264_38_flash_fwd_hdim256_fp16_softcap_sm80_cu_ceb34e2a_35274cuda3std3__476_GLOBAL__N__365d0264_38_flash_fwd_hdim256_fp16_softcap_sm80_cu_ceb34e2a_35276ignoreE,@object
	.size		_ZN74_INTERNAL_365d0264_38_flash_fwd_hdim256_fp16_softcap_sm80_cu_ceb34e2a_35274cuda3std3__476_GLOBAL__N__365d0264_38_flash_fwd_hdim256_fp16_softcap_sm80_cu_ceb34e2a_35276ignoreE,(_ZN74_INTERNAL_365d0264_38_flash_fwd_hdim256_fp16_softcap_sm80_cu_ceb34e2a_35274cute7productE - _ZN74_INTERNAL_365d0264_38_flash_fwd_hdim256_fp16_softcap_sm80_cu_ceb34e2a_35274cuda3std3__476_GLOBAL__N__365d0264_38_flash_fwd_hdim256_fp16_softcap_sm80_cu_ceb34e2a_35276ignoreE)
_ZN74_INTERNAL_365d0264_38_flash_fwd_hdim256_fp16_softcap_sm80_cu_ceb34e2a_35274cuda3std3__476_GLOBAL__N__365d0264_38_flash_fwd_hdim256_fp16_softcap_sm80_cu_ceb34e2a_35276ignoreE:
	.zero		1
	.type		_ZN74_INTERNAL_365d0264_38_flash_fwd_hdim256_fp16_softcap_sm80_cu_ceb34e2a_35274cute7productE,@object
	.size		_ZN74_INTERNAL_365d0264_38_flash_fwd_hdim256_fp16_softcap_sm80_cu_ceb34e2a_35274cute7productE,(_ZN74_INTERNAL_365d0264_38_flash_fwd_hdim256_fp16_softcap_sm80_cu_ceb34e2a_35274cuda3std3__45__cpo3endE - _ZN74_INTERNAL_365d0264_38_flash_fwd_hdim256_fp16_softcap_sm80_cu_ceb34e2a_35274cute7productE)
_ZN74_INTERNAL_365d0264_38_flash_fwd_hdim256_fp16_softcap_sm80_cu_ceb34e2a_35274cute7productE:
	.zero		1
	.type		_ZN74_INTERNAL_365d0264_38_flash_fwd_hdim256_fp16_softcap_sm80_cu_ceb34e2a_35274cuda3std3__45__cpo3endE,@object
	.size		_ZN74_INTERNAL_365d0264_38_flash_fwd_hdim256_fp16_softcap_sm80_cu_ceb34e2a_35274cuda3std3__45__cpo3endE,(_ZN74_INTERNAL_365d0264_38_flash_fwd_hdim256_fp16_softcap_sm80_cu_ceb34e2a_35274cuda3std3__419piecewise_constructE - _ZN74_INTERNAL_365d0264_38_flash_fwd_hdim256_fp16_softcap_sm80_cu_ceb34e2a_35274cuda3std3__45__cpo3endE)
_ZN74_INTERNAL_365d0264_38_flash_fwd_hdim256_fp16_softcap_sm80_cu_ceb34e2a_35274cuda3std3__45__cpo3endE:
	.zero		1
	.type		_ZN74_INTERNAL_365d0264_38_flash_fwd_hdim256_fp16_softcap_sm80_cu_ceb34e2a_35274cuda3std3__419piecewise_constructE,@object
	.size		_ZN74_INTERNAL_365d0264_38_flash_fwd_hdim256_fp16_softcap_sm80_cu_ceb34e2a_35274cuda3std3__419piecewise_constructE,(_ZN74_INTERNAL_365d0264_38_flash_fwd_hdim256_fp16_softcap_sm80_cu_ceb34e2a_35274cuda3std3__45__cpo4cendE - _ZN74_INTERNAL_365d0264_38_flash_fwd_hdim256_fp16_softcap_sm80_cu_ceb34e2a_35274cuda3std3__419piecewise_constructE)
_ZN74_INTERNAL_365d0264_38_flash_fwd_hdim256_fp16_softcap_sm80_cu_ceb34e2a_35274cuda3std3__419piecewise_constructE:
	.zero		1
	.type		_ZN74_INTERNAL_365d0264_38_flash_fwd_hdim256_fp16_softcap_sm80_cu_ceb34e2a_35274cuda3std3__45__cpo4cendE,@object
	.size		_ZN74_INTERNAL_365d0264_38_flash_fwd_hdim256_fp16_softcap_sm80_cu_ceb34e2a_35274cuda3std3__45__cpo4cendE,(_ZN74_INTERNAL_365d0264_38_flash_fwd_hdim256_fp16_softcap_sm80_cu_ceb34e2a_35274cuda3std6ranges3__45__cpo4swapE - _ZN74_INTERNAL_365d0264_38_flash_fwd_hdim256_fp16_softcap_sm80_cu_ceb34e2a_35274cuda3std3__45__cpo4cendE)
_ZN74_INTERNAL_365d0264_38_flash_fwd_hdim256_fp16_softcap_sm80_cu_ceb34e2a_35274cuda3std3__45__cpo4cendE:
	.zero		1
	.type		_ZN74_INTERNAL_365d0264_38_flash_fwd_hdim256_fp16_softcap_sm80_cu_ceb34e2a_35274cuda3std6ranges3__45__cpo4swapE,@object
	.size		_ZN74_INTERNAL_365d0264_38_flash_fwd_hdim256_fp16_softcap_sm80_cu_ceb34e2a_35274cuda3std6ranges3__45__cpo4swapE,(.L_7 - _ZN74_INTERNAL_365d0264_38_flash_fwd_hdim256_fp16_softcap_sm80_cu_ceb34e2a_35274cuda3std6ranges3__45__cpo4swapE)
_ZN74_INTERNAL_365d0264_38_flash_fwd_hdim256_fp16_softcap_sm80_cu_ceb34e2a_35274cuda3std6ranges3__45__cpo4swapE:
	.zero		1
.L_7:


//--------------------- .nv.constant0._ZN7cutlass13device_kernelIN5flash19enable_sm80_to_sm89INS1_16FlashAttnFwdSm80INS1_25CollectiveMainloopFwdSm80ILi8ELi1ELb1EN4cute5tupleIJNS5_1CILi128EEENS7_ILi64EEENS7_ILi256EEEEEELi256ENS_6half_tEfNS_4arch4Sm80ELb0ELb0ELb1ELb0ELb0ELb0ELb1ELb0EEENS1_21CollectiveEpilogueFwdINS6_IJS8_SA_S9_EEENS6_IJNS7_ILi1EEESI_SI_EEESC_SE_Li256ELb0ELb1ELb0ELb0EEENS1_19SingleTileSchedulerILb0ELb0ELb1ELi128EEEEEEEEEvNT_6ParamsE --------------------------
	.section	.nv.constant0._ZN7cutlass13device_kernelIN5flash19enable_sm80_to_sm89INS1_16FlashAttnFwdSm80INS1_25CollectiveMainloopFwdSm80ILi8ELi1ELb1EN4cute5tupleIJNS5_1CILi128EEENS7_ILi64EEENS7_ILi256EEEEEELi256ENS_6half_tEfNS_4arch4Sm80ELb0ELb0ELb1ELb0ELb0ELb0ELb1ELb0EEENS1_21CollectiveEpilogueFwdINS6_IJS8_SA_S9_EEENS6_IJNS7_ILi1EEESI_SI_EEESC_SE_Li256ELb0ELb1ELb0ELb0EEENS1_19SingleTileSchedulerILb0ELb0ELb1ELi128EEEEEEEEEvNT_6ParamsE,"a",@progbits
	.sectionflags	@""
	.align	4
.nv.constant0._ZN7cutlass13device_kernelIN5flash19enable_sm80_to_sm89INS1_16FlashAttnFwdSm80INS1_25CollectiveMainloopFwdSm80ILi8ELi1ELb1EN4cute5tupleIJNS5_1CILi128EEENS7_ILi64EEENS7_ILi256EEEEEELi256ENS_6half_tEfNS_4arch4Sm80ELb0ELb0ELb1ELb0ELb0ELb0ELb1ELb0EEENS1_21CollectiveEpilogueFwdINS6_IJS8_SA_S9_EEENS6_IJNS7_ILi1EEESI_SI_EEESC_SE_Li256ELb0ELb1ELb0ELb0EEENS1_19SingleTileSchedulerILb0ELb0ELb1ELi128EEEEEEEEEvNT_6ParamsE:
	.zero		1944


//--------------------- .nv.constant0._ZN7cutlass13device_kernelIN5flash19enable_sm80_to_sm89INS1_16FlashAttnFwdSm80INS1_25CollectiveMainloopFwdSm80ILi8ELi1ELb1EN4cute5tupleIJNS5_1CILi128EEENS7_ILi64EEENS7_ILi256EEEEEELi256ENS_6half_tEfNS_4arch4Sm80ELb0ELb0ELb1ELb1ELb0ELb0ELb1ELb0EEENS1_21CollectiveEpilogueFwdINS6_IJS8_SA_S9_EEENS6_IJNS7_ILi1EEESI_SI_EEESC_SE_Li256ELb1ELb1ELb0ELb0EEENS1_19SingleTileSchedulerILb1ELb0ELb1ELi128EEEEEEEEEvNT_6ParamsE --------------------------
	.section	.nv.constant0._ZN7cutlass13device_kernelIN5flash19enable_sm80_to_sm89INS1_16FlashAttnFwdSm80INS1_25CollectiveMainloopFwdSm80ILi8ELi1ELb1EN4cute5tupleIJNS5_1CILi128EEENS7_ILi64EEENS7_ILi256EEEEEELi256ENS_6half_tEfNS_4arch4Sm80ELb0ELb0ELb1ELb1ELb0ELb0ELb1ELb0EEENS1_21CollectiveEpilogueFwdINS6_IJS8_SA_S9_EEENS6_IJNS7_ILi1EEESI_SI_EEESC_SE_Li256ELb1ELb1ELb0ELb0EEENS1_19SingleTileSchedulerILb1ELb0ELb1ELi128EEEEEEEEEvNT_6ParamsE,"a",@progbits
	.sectionflags	@""
	.align	4
.nv.constant0._ZN7cutlass13device_kernelIN5flash19enable_sm80_to_sm89INS1_16FlashAttnFwdSm80INS1_25CollectiveMainloopFwdSm80ILi8ELi1ELb1EN4cute5tupleIJNS5_1CILi128EEENS7_ILi64EEENS7_ILi256EEEEEELi256ENS_6half_tEfNS_4arch4Sm80ELb0ELb0ELb1ELb1ELb0ELb0ELb1ELb0EEENS1_21CollectiveEpilogueFwdINS6_IJS8_SA_S9_EEENS6_IJNS7_ILi1EEESI_SI_EEESC_SE_Li256ELb1ELb1ELb0ELb0EEENS1_19SingleTileSchedulerILb1ELb0ELb1ELi128EEEEEEEEEvNT_6ParamsE:
	.zero		1944


//--------------------- .nv.constant0._ZN7cutlass13device_kernelIN5flash19enable_sm80_to_sm89INS1_16FlashAttnFwdSm80INS1_25CollectiveMainloopFwdSm80ILi8ELi1ELb0EN4cute5tupleIJNS5_1CILi128EEENS7_ILi32EEENS7_ILi256EEEEEELi256ENS_6half_tEfNS_4arch4Sm80ELb0ELb0ELb1ELb1ELb0ELb1ELb1ELb0EEENS1_21CollectiveEpilogueFwdINS6_IJS8_SA_S9_EEENS6_IJNS7_ILi1EEESI_SI_EEESC_SE_Li256ELb1ELb1ELb0ELb0EEENS1_19SingleTileSchedulerILb1ELb0ELb1ELi128EEEEEEEEEvNT_6ParamsE --------------------------
	.section	.nv.constant0._ZN7cutlass13device_kernelIN5flash19enable_sm80_to_sm89INS1_16FlashAttnFwdSm80INS1_25CollectiveMainloopFwdSm80ILi8ELi1ELb0EN4cute5tupleIJNS5_1CILi128EEENS7_ILi32EEENS7_ILi256EEEEEELi256ENS_6half_tEfNS_4arch4Sm80ELb0ELb0ELb1ELb1ELb0ELb1ELb1ELb0EEENS1_21CollectiveEpilogueFwdINS6_IJS8_SA_S9_EEENS6_IJNS7_ILi1EEESI_SI_EEESC_SE_Li256ELb1ELb1ELb0ELb0EEENS1_19SingleTileSchedulerILb1ELb0ELb1ELi128EEEEEEEEEvNT_6ParamsE,"a",@progbits
	.sectionflags	@""
	.align	4
.nv.constant0._ZN7cutlass13device_kernelIN5flash19enable_sm80_to_sm89INS1_16FlashAttnFwdSm80INS1_25CollectiveMainloopFwdSm80ILi8ELi1ELb0EN4cute5tupleIJNS5_1CILi128EEENS7_ILi32EEENS7_ILi256EEEEEELi256ENS_6half_tEfNS_4arch4Sm80ELb0ELb0ELb1ELb1ELb0ELb1ELb1ELb0EEENS1_21CollectiveEpilogueFwdINS6_IJS8_SA_S9_EEENS6_IJNS7_ILi1EEESI_SI_EEESC_SE_Li256ELb1ELb1ELb0ELb0EEENS1_19SingleTileSchedulerILb1ELb0ELb1ELi128EEEEEEEEEvNT_6ParamsE:
	.zero		1944


//--------------------- .nv.constant0._ZN7cutlass13device_kernelIN5flash19enable_sm80_to_sm89INS1_16FlashAttnFwdSm80INS1_25CollectiveMainloopFwdSm80ILi8ELi1ELb1EN4cute5tupleIJNS5_1CILi128EEENS7_ILi48EEENS7_ILi256EEEEEELi256ENS_6half_tEfNS_4arch4Sm80ELb0ELb1ELb1ELb0ELb0ELb0ELb1ELb0EEENS1_21CollectiveEpilogueFwdINS6_IJS8_SA_S9_EEENS6_IJNS7_ILi1EEESI_SI_EEESC_SE_Li256ELb0ELb1ELb0ELb0EEENS1_19SingleTileSchedulerILb0ELb0ELb1ELi128EEEEEEEEEvNT_6ParamsE --------------------------
	.section	.nv.constant0._ZN7cutlass13device_kernelIN5flash19enable_sm80_to_sm89INS1_16FlashAttnFwdSm80INS1_25CollectiveMainloopFwdSm80ILi8ELi1ELb1EN4cute5tupleIJNS5_1CILi128EEENS7_ILi48EEENS7_ILi256EEEEEELi256ENS_6half_tEfNS_4arch4Sm80ELb0ELb1ELb1ELb0ELb0ELb0ELb1ELb0EEENS1_21CollectiveEpilogueFwdINS6_IJS8_SA_S9_EEENS6_IJNS7_ILi1EEESI_SI_EEESC_SE_Li256ELb0ELb1ELb0ELb0EEENS1_19SingleTileSchedulerILb0ELb0ELb1ELi128EEEEEEEEEvNT_6ParamsE,"a",@progbits
	.sectionflags	@""
	.align	4
.nv.constant0._ZN7cutlass13device_kernelIN5flash19enable_sm80_to_sm89INS1_16FlashAttnFwdSm80INS1_25CollectiveMainloopFwdSm80ILi8ELi1ELb1EN4cute5tupleIJNS5_1CILi128EEENS7_ILi48EEENS7_ILi256EEEEEELi256ENS_6half_tEfNS_4arch4Sm80ELb0ELb1ELb1ELb0ELb0ELb0ELb1ELb0EEENS1_21CollectiveEpilogueFwdINS6_IJS8_SA_S9_EEENS6_IJNS7_ILi1EEESI_SI_EEESC_SE_Li256ELb0ELb1ELb0ELb0EEENS1_19SingleTileSchedulerILb0ELb0ELb1ELi128EEEEEEEEEvNT_6ParamsE:
	.zero		1944


//--------------------- .nv.constant0._ZN7cutlass13device_kernelIN5flash19enable_sm80_to_sm89INS1_16FlashAttnFwdSm80INS1_25CollectiveMainloopFwdSm80ILi8ELi1ELb1EN4cute5tupleIJNS5_1CILi128EEENS7_ILi48EEENS7_ILi256EEEEEELi256ENS_6half_tEfNS_4arch4Sm80ELb0ELb1ELb1ELb1ELb0ELb0ELb1ELb0EEENS1_21CollectiveEpilogueFwdINS6_IJS8_SA_S9_EEENS6_IJNS7_ILi1EEESI_SI_EEESC_SE_Li256ELb1ELb1ELb0ELb0EEENS1_19SingleTileSchedulerILb1ELb0ELb1ELi128EEEEEEEEEvNT_6ParamsE --------------------------
	.section	.nv.constant0._ZN7cutlass13device_kernelIN5flash19enable_sm80_to_sm89INS1_16FlashAttnFwdSm80INS1_25CollectiveMainloopFwdSm80ILi8ELi1ELb1EN4cute5tupleIJNS5_1CILi128EEENS7_ILi48EEENS7_ILi256EEEEEELi256ENS_6half_tEfNS_4arch4Sm80ELb0ELb1ELb1ELb1ELb0ELb0ELb1ELb0EEENS1_21CollectiveEpilogueFwdINS6_IJS8_SA_S9_EEENS6_IJNS7_ILi1EEESI_SI_EEESC_SE_Li256ELb1ELb1ELb0ELb0EEENS1_19SingleTileSchedulerILb1ELb0ELb1ELi128EEEEEEEEEvNT_6ParamsE,"a",@progbits
	.sectionflags	@""
	.align	4
.nv.constant0._ZN7cutlass13device_kernelIN5flash19enable_sm80_to_sm89INS1_16FlashAttnFwdSm80INS1_25CollectiveMainloopFwdSm80ILi8ELi1ELb1EN4cute5tupleIJNS5_1CILi128EEENS7_ILi48EEENS7_ILi256EEEEEELi256ENS_6half_tEfNS_4arch4Sm80ELb0ELb1ELb1ELb1ELb0ELb0ELb1ELb0EEENS1_21CollectiveEpilogueFwdINS6_IJS8_SA_S9_EEENS6_IJNS7_ILi1EEESI_SI_EEESC_SE_Li256ELb1ELb1ELb0ELb0EEENS1_19SingleTileSchedulerILb1ELb0ELb1ELi128EEEEEEEEEvNT_6ParamsE:
	.zero		1944


//--------------------- .nv.constant0._ZN7cutlass13device_kernelIN5flash19enable_sm80_to_sm89INS1_16FlashAttnFwdSm80INS1_25CollectiveMainloopFwdSm80ILi8ELi1ELb0EN4cute5tupleIJNS5_1CILi128EEENS7_ILi32EEENS7_ILi256EEEEEELi256ENS_6half_tEfNS_4arch4Sm80ELb0ELb1ELb1ELb1ELb0ELb1ELb1ELb0EEENS1_21CollectiveEpilogueFwdINS6_IJS8_SA_S9_EEENS6_IJNS7_ILi1EEESI_SI_EEESC_SE_Li256ELb1ELb1ELb0ELb0EEENS1_19SingleTileSchedulerILb1ELb0ELb1ELi128EEEEEEEEEvNT_6ParamsE --------------------------
	.section	.nv.constant0._ZN7cutlass13device_kernelIN5flash19enable_sm80_to_sm89INS1_16FlashAttnFwdSm80INS1_25CollectiveMainloopFwdSm80ILi8ELi1ELb0EN4cute5tupleIJNS5_1CILi128EEENS7_ILi32EEENS7_ILi256EEEEEELi256ENS_6half_tEfNS_4arch4Sm80ELb0ELb1ELb1ELb1ELb0ELb1ELb1ELb0EEENS1_21CollectiveEpilogueFwdINS6_IJS8_SA_S9_EEENS6_IJNS7_ILi1EEESI_SI_EEESC_SE_Li256ELb1ELb1ELb0ELb0EEENS1_19SingleTileSchedulerILb1ELb0ELb1ELi128EEEEEEEEEvNT_6ParamsE,"a",@progbits
	.sectionflags	@""
	.align	4
.nv.constant0._ZN7cutlass13device_kernelIN5flash19enable_sm80_to_sm89INS1_16FlashAttnFwdSm80INS1_25CollectiveMainloopFwdSm80ILi8ELi1ELb0EN4cute5tupleIJNS5_1CILi128EEENS7_ILi32EEENS7_ILi256EEEEEELi256ENS_6half_tEfNS_4arch4Sm80ELb0ELb1ELb1ELb1ELb0ELb1ELb1ELb0EEENS1_21CollectiveEpilogueFwdINS6_IJS8_SA_S9_EEENS6_IJNS7_ILi1EEESI_SI_EEESC_SE_Li256ELb1ELb1ELb0ELb0EEENS1_19SingleTileSchedulerILb1ELb0ELb1ELi128EEEEEEEEEvNT_6ParamsE:
	.zero		1944


//--------------------- .nv.constant0._ZN7cutlass13device_kernelIN5flash19enable_sm80_to_sm89INS1_16FlashAttnFwdSm80INS1_25CollectiveMainloopFwdSm80ILi8ELi1ELb1EN4cute5tupleIJNS5_1CILi128EEENS7_ILi64EEENS7_ILi256EEEEEELi256ENS_6half_tEfNS_4arch4Sm80ELb1ELb0ELb1ELb0ELb0ELb0ELb1ELb0EEENS1_21CollectiveEpilogueFwdINS6_IJS8_SA_S9_EEENS6_IJNS7_ILi1EEESI_SI_EEESC_SE_Li256ELb0ELb1ELb0ELb0EEENS1_30DynamicPersistentTileSchedulerILi256ELi256ELb0ELb1ELb0EEEEEEEEEvNT_6ParamsE --------------------------
	.section	.nv.constant0._ZN7cutlass13device_kernelIN5flash19enable_sm80_to_sm89INS1_16FlashAttnFwdSm80INS1_25CollectiveMainloopFwdSm80ILi8ELi1ELb1EN4cute5tupleIJNS5_1CILi128EEENS7_ILi64EEENS7_ILi256EEEEEELi256ENS_6half_tEfNS_4arch4Sm80ELb1ELb0ELb1ELb0ELb0ELb0ELb1ELb0EEENS1_21CollectiveEpilogueFwdINS6_IJS8_SA_S9_EEENS6_IJNS7_ILi1EEESI_SI_EEESC_SE_Li256ELb0ELb1ELb0ELb0EEENS1_30DynamicPersistentTileSchedulerILi256ELi256ELb0ELb1ELb0EEEEEEEEEvNT_6ParamsE,"a",@progbits
	.sectionflags	@""
	.align	4
.nv.constant0._ZN7cutlass13device_kernelIN5flash19enable_sm80_to_sm89INS1_16FlashAttnFwdSm80INS1_25CollectiveMainloopFwdSm80ILi8ELi1ELb1EN4cute5tupleIJNS5_1CILi128EEENS7_ILi64EEENS7_ILi256EEEEEELi256ENS_6half_tEfNS_4arch4Sm80ELb1ELb0ELb1ELb0ELb0ELb0ELb1ELb0EEENS1_21CollectiveEpilogueFwdINS6_IJS8_SA_S9_EEENS6_IJNS7_ILi1EEESI_SI_EEESC_SE_Li256ELb0ELb1ELb0ELb0EEENS1_30DynamicPersistentTileSchedulerILi256ELi256ELb0ELb1ELb0EEEEEEEEEvNT_6ParamsE:
	.zero		1960


//--------------------- .nv.constant0._ZN7cutlass13device_kernelIN5flash19enable_sm80_to_sm89INS1_16FlashAttnFwdSm80INS1_25CollectiveMainloopFwdSm80ILi8ELi1ELb1EN4cute5tupleIJNS5_1CILi128EEENS7_ILi64EEENS7_ILi256EEEEEELi256ENS_6half_tEfNS_4arch4Sm80ELb1ELb0ELb1ELb1ELb0ELb0ELb1ELb0EEENS1_21CollectiveEpilogueFwdINS6_IJS8_SA_S9_EEENS6_IJNS7_ILi1EEESI_SI_EEESC_SE_Li256ELb1ELb1ELb0ELb0EEENS1_19SingleTileSchedulerILb1ELb0ELb1ELi128EEEEEEEEEvNT_6ParamsE --------------------------
	.section	.nv.constant0._ZN7cutlass13device_kernelIN5flash19enable_sm80_to_sm89INS1_16FlashAttnFwdSm80INS1_25CollectiveMainloopFwdSm80ILi8ELi1ELb1EN4cute5tupleIJNS5_1CILi128EEENS7_ILi64EEENS7_ILi256EEEEEELi256ENS_6half_tEfNS_4arch4Sm80ELb1ELb0ELb1ELb1ELb0ELb0ELb1ELb0EEENS1_21CollectiveEpilogueFwdINS6_IJS8_SA_S9_EEENS6_IJNS7_ILi1EEESI_SI_EEESC_SE_Li256ELb1ELb1ELb0ELb0EEENS1_19SingleTileSchedulerILb1ELb0ELb1ELi128EEEEEEEEEvNT_6ParamsE,"a",@progbits
	.sectionflags	@""
	.align	4
.nv.constant0._ZN7cutlass13device_kernelIN5flash19enable_sm80_to_sm89INS1_16FlashAttnFwdSm80INS1_25CollectiveMainloopFwdSm80ILi8ELi1ELb1EN4cute5tupleIJNS5_1CILi128EEENS7_ILi64EEENS7_ILi256EEEEEELi256ENS_6half_tEfNS_4arch4Sm80ELb1ELb0ELb1ELb1ELb0ELb0ELb1ELb0EEENS1_21CollectiveEpilogueFwdINS6_IJS8_SA_S9_EEENS6_IJNS7_ILi1EEESI_SI_EEESC_SE_Li256ELb1ELb1ELb0ELb0EEENS1_19SingleTileSchedulerILb1ELb0ELb1ELi128EEEEEEEEEvNT_6ParamsE:
	.zero		1944


//--------------------- .nv.constant0._ZN7cutlass13device_kernelIN5flash19enable_sm80_to_sm89INS1_16FlashAttnFwdSm80INS1_25CollectiveMainloopFwdSm80ILi8ELi1ELb0EN4cute5tupleIJNS5_1CILi128EEENS7_ILi32EEENS7_ILi256EEEEEELi256ENS_6half_tEfNS_4arch4Sm80ELb1ELb0ELb1ELb1ELb0ELb1ELb1ELb0EEENS1_21CollectiveEpilogueFwdINS6_IJS8_SA_S9_EEENS6_IJNS7_ILi1EEESI_SI_EEESC_SE_Li256ELb1ELb1ELb0ELb0EEENS1_19SingleTileSchedulerILb1ELb0ELb1ELi128EEEEEEEEEvNT_6ParamsE --------------------------
	.section	.nv.constant0._ZN7cutlass13device_kernelIN5flash19enable_sm80_to_sm89INS1_16FlashAttnFwdSm80INS1_25CollectiveMainloopFwdSm80ILi8ELi1ELb0EN4cute5tupleIJNS5_1CILi128EEENS7_ILi32EEENS7_ILi256EEEEEELi256ENS_6half_tEfNS_4arch4Sm80ELb1ELb0ELb1ELb1ELb0ELb1ELb1ELb0EEENS1_21CollectiveEpilogueFwdINS6_IJS8_SA_S9_EEENS6_IJNS7_ILi1EEESI_SI_EEESC_SE_Li256ELb1ELb1ELb0ELb0EEENS1_19SingleTileSchedulerILb1ELb0ELb1ELi128EEEEEEEEEvNT_6ParamsE,"a",@progbits
	.sectionflags	@""
	.align	4
.nv.constant0._ZN7cutlass13device_kernelIN5flash19enable_sm80_to_sm89INS1_16FlashAttnFwdSm80INS1_25CollectiveMainloopFwdSm80ILi8ELi1ELb0EN4cute5tupleIJNS5_1CILi128EEENS7_ILi32EEENS7_ILi256EEEEEELi256ENS_6half_tEfNS_4arch4Sm80ELb1ELb0ELb1ELb1ELb0ELb1ELb1ELb0EEENS1_21CollectiveEpilogueFwdINS6_IJS8_SA_S9_EEENS6_IJNS7_ILi1EEESI_SI_EEESC_SE_Li256ELb1ELb1ELb0ELb0EEENS1_19SingleTileSchedulerILb1ELb0ELb1ELi128EEEEEEEEEvNT_6ParamsE:
	.zero		1944


//--------------------- .nv.constant0._ZN7cutlass13device_kernelIN5flash19enable_sm80_to_sm89INS1_16FlashAttnFwdSm80INS1_25CollectiveMainloopFwdSm80ILi8ELi1ELb0EN4cute5tupleIJNS5_1CILi128EEENS7_ILi96EEENS7_ILi256EEEEEELi256ENS_6half_tEfNS_4arch4Sm80ELb0ELb0ELb1ELb0ELb0ELb0ELb1ELb0EEENS1_21CollectiveEpilogueFwdINS6_IJS8_SA_S9_EEENS6_IJNS7_ILi1EEESI_SI_EEESC_SE_Li256ELb0ELb1ELb0ELb0EEENS1_19SingleTileSchedulerILb0ELb0ELb1ELi128EEEEEEEEEvNT_6ParamsE --------------------------
	.section	.nv.constant0._ZN7cutlass13device_kernelIN5flash19enable_sm80_to_sm89INS1_16FlashAttnFwdSm80INS1_25CollectiveMainloopFwdSm80ILi8ELi1ELb0EN4cute5tupleIJNS5_1CILi128EEENS7_ILi96EEENS7_ILi256EEEEEELi256ENS_6half_tEfNS_4arch4Sm80ELb0ELb0ELb1ELb0ELb0ELb0ELb1ELb0EEENS1_21CollectiveEpilogueFwdINS6_IJS8_SA_S9_EEENS6_IJNS7_ILi1EEESI_SI_EEESC_SE_Li256ELb0ELb1ELb0ELb0EEENS1_19SingleTileSchedulerILb0ELb0ELb1ELi128EEEEEEEEEvNT_6ParamsE,"a",@progbits
	.sectionflags	@""
	.align	4
.nv.constant0._ZN7cutlass13device_kernelIN5flash19enable_sm80_to_sm89INS1_16FlashAttnFwdSm80INS1_25CollectiveMainloopFwdSm80ILi8ELi1ELb0EN4cute5tupleIJNS5_1CILi128EEENS7_ILi96EEENS7_ILi256EEEEEELi256ENS_6half_tEfNS_4arch4Sm80ELb0ELb0ELb1ELb0ELb0ELb0ELb1ELb0EEENS1_21CollectiveEpilogueFwdINS6_IJS8_SA_S9_EEENS6_IJNS7_ILi1EEESI_SI_EEESC_SE_Li256ELb0ELb1ELb0ELb0EEENS1_19SingleTileSchedulerILb0ELb0ELb1ELi128EEEEEEEEEvNT_6ParamsE:
	.zero		1944


//--------------------- .nv.constant0._ZN7cutlass13device_kernelIN5flash19enable_sm80_to_sm89INS1_16FlashAttnFwdSm80INS1_25CollectiveMainloopFwdSm80ILi8ELi1ELb0EN4cute5tupleIJNS5_1CILi128EEENS7_ILi96EEENS7_ILi256EEEEEELi256ENS_6half_tEfNS_4arch4Sm80ELb0ELb0ELb1ELb1ELb0ELb0ELb1ELb0EEENS1_21CollectiveEpilogueFwdINS6_IJS8_SA_S9_EEENS6_IJNS7_ILi1EEESI_SI_EEESC_SE_Li256ELb1ELb1ELb0ELb0EEENS1_19SingleTileSchedulerILb1ELb0ELb1ELi128EEEEEEEEEvNT_6ParamsE --------------------------
	.section	.nv.constant0._ZN7cutlass13device_kernelIN5flash19enable_sm80_to_sm89INS1_16FlashAttnFwdSm80INS1_25CollectiveMainloopFwdSm80ILi8ELi1ELb0EN4cute5tupleIJNS5_1CILi128EEENS7_ILi96EEENS7_ILi256EEEEEELi256ENS_6half_tEfNS_4arch4Sm80ELb0ELb0ELb1ELb1ELb0ELb0ELb1ELb0EEENS1_21CollectiveEpilogueFwdINS6_IJS8_SA_S9_EEENS6_IJNS7_ILi1EEESI_SI_EEESC_SE_Li256ELb1ELb1ELb0ELb0EEENS1_19SingleTileSchedulerILb1ELb0ELb1ELi128EEEEEEEEEvNT_6ParamsE,"a",@progbits
	.sectionflags	@""
	.align	4
.nv.constant0._ZN7cutlass13device_kernelIN5flash19enable_sm80_to_sm89INS1_16FlashAttnFwdSm80INS1_25CollectiveMainloopFwdSm80ILi8ELi1ELb0EN4cute5tupleIJNS5_1CILi128EEENS7_ILi96EEENS7_ILi256EEEEEELi256ENS_6half_tEfNS_4arch4Sm80ELb0ELb0ELb1ELb1ELb0ELb0ELb1ELb0EEENS1_21CollectiveEpilogueFwdINS6_IJS8_SA_S9_EEENS6_IJNS7_ILi1EEESI_SI_EEESC_SE_Li256ELb1ELb1ELb0ELb0EEENS1_19SingleTileSchedulerILb1ELb0ELb1ELi128EEEEEEEEEvNT_6ParamsE:
	.zero		1944


//--------------------- .nv.constant0._ZN7cutlass13device_kernelIN5flash19enable_sm80_to_sm89INS1_16FlashAttnFwdSm80INS1_25CollectiveMainloopFwdSm80ILi8ELi1ELb0EN4cute5tupleIJNS5_1CILi128EEENS7_ILi48EEENS7_ILi256EEEEEELi256ENS_6half_tEfNS_4arch4Sm80ELb0ELb0ELb1ELb1ELb0ELb1ELb1ELb0EEENS1_21CollectiveEpilogueFwdINS6_IJS8_SA_S9_EEENS6_IJNS7_ILi1EEESI_SI_EEESC_SE_Li256ELb1ELb1ELb0ELb0EEENS1_19SingleTileSchedulerILb1ELb0ELb1ELi128EEEEEEEEEvNT_6ParamsE --------------------------
	.section	.nv.constant0._ZN7cutlass13device_kernelIN5flash19enable_sm80_to_sm89INS1_16FlashAttnFwdSm80INS1_25CollectiveMainloopFwdSm80ILi8ELi1ELb0EN4cute5tupleIJNS5_1CILi128EEENS7_ILi48EEENS7_ILi256EEEEEELi256ENS_6half_tEfNS_4arch4Sm80ELb0ELb0ELb1ELb1ELb0ELb1ELb1ELb0EEENS1_21CollectiveEpilogueFwdINS6_IJS8_SA_S9_EEENS6_IJNS7_ILi1EEESI_SI_EEESC_SE_Li256ELb1ELb1ELb0ELb0EEENS1_19SingleTileSchedulerILb1ELb0ELb1ELi128EEEEEEEEEvNT_6ParamsE,"a",@progbits
	.sectionflags	@""
	.align	4
.nv.constant0._ZN7cutlass13device_kernelIN5flash19enable_sm80_to_sm89INS1_16FlashAttnFwdSm80INS1_25CollectiveMainloopFwdSm80ILi8ELi1ELb0EN4cute5tupleIJNS5_1CILi128EEENS7_ILi48EEENS7_ILi256EEEEEELi256ENS_6half_tEfNS_4arch4Sm80ELb0ELb0ELb1ELb1ELb0ELb1ELb1ELb0EEENS1_21CollectiveEpilogueFwdINS6_IJS8_SA_S9_EEENS6_IJNS7_ILi1EEESI_SI_EEESC_SE_Li256ELb1ELb1ELb0ELb0EEENS1_19SingleTileSchedulerILb1ELb0ELb1ELi128EEEEEEEEEvNT_6ParamsE:
	.zero		1944


//--------------------- .nv.constant0._ZN7cutlass13device_kernelIN5flash19enable_sm80_to_sm89INS1_16FlashAttnFwdSm80INS1_25CollectiveMainloopFwdSm80ILi8ELi1ELb0EN4cute5tupleIJNS5_1CILi128EEENS7_ILi64EEENS7_ILi256EEEEEELi256ENS_6half_tEfNS_4arch4Sm80ELb0ELb1ELb1ELb0ELb0ELb0ELb1ELb0EEENS1_21CollectiveEpilogueFwdINS6_IJS8_SA_S9_EEENS6_IJNS7_ILi1EEESI_SI_EEESC_SE_Li256ELb0ELb1ELb0ELb0EEENS1_19SingleTileSchedulerILb0ELb0ELb1ELi128EEEEEEEEEvNT_6ParamsE --------------------------
	.section	.nv.constant0._ZN7cutlass13device_kernelIN5flash19enable_sm80_to_sm89INS1_16FlashAttnFwdSm80INS1_25CollectiveMainloopFwdSm80ILi8ELi1ELb0EN4cute5tupleIJNS5_1CILi128EEENS7_ILi64EEENS7_ILi256EEEEEELi256ENS_6half_tEfNS_4arch4Sm80ELb0ELb1ELb1ELb0ELb0ELb0ELb1ELb0EEENS1_21CollectiveEpilogueFwdINS6_IJS8_SA_S9_EEENS6_IJNS7_ILi1EEESI_SI_EEESC_SE_Li256ELb0ELb1ELb0ELb0EEENS1_19SingleTileSchedulerILb0ELb0ELb1ELi128EEEEEEEEEvNT_6ParamsE,"a",@progbits
	.sectionflags	@""
	.align	4
.nv.constant0._ZN7cutlass13device_kernelIN5flash19enable_sm80_to_sm89INS1_16FlashAttnFwdSm80INS1_25CollectiveMainloopFwdSm80ILi8ELi1ELb0EN4cute5tupleIJNS5_1CILi128EEENS7_ILi64EEENS7_ILi256EEEEEELi256ENS_6half_tEfNS_4arch4Sm80ELb0ELb1ELb1ELb0ELb0ELb0ELb1ELb0EEENS1_21CollectiveEpilogueFwdINS6_IJS8_SA_S9_EEENS6_IJNS7_ILi1EEESI_SI_EEESC_SE_Li256ELb0ELb1ELb0ELb0EEENS1_19SingleTileSchedulerILb0ELb0ELb1ELi128EEEEEEEEEvNT_6ParamsE:
	.zero		1944


//--------------------- .nv.constant0._ZN7cutlass13device_kernelIN5flash19enable_sm80_to_sm89INS1_16FlashAttnFwdSm80INS1_25CollectiveMainloopFwdSm80ILi8ELi1ELb0EN4cute5tupleIJNS5_1CILi128EEENS7_ILi64EEENS7_ILi256EEEEEELi256ENS_6half_tEfNS_4arch4Sm80ELb0ELb1ELb1ELb1ELb0ELb0ELb1ELb0EEENS1_21CollectiveEpilogueFwdINS6_IJS8_SA_S9_EEENS6_IJNS7_ILi1EEESI_SI_EEESC_SE_Li256ELb1ELb1ELb0ELb0EEENS1_19SingleTileSchedulerILb1ELb0ELb1ELi128EEEEEEEEEvNT_6ParamsE --------------------------
	.section	.nv.constant0._ZN7cutlass13device_kernelIN5flash19enable_sm80_to_sm89INS1_16FlashAttnFwdSm80INS1_25CollectiveMainloopFwdSm80ILi8ELi1ELb0EN4cute5tupleIJNS5_1CILi128EEENS7_ILi64EEENS7_ILi256EEEEEELi256ENS_6half_tEfNS_4arch4Sm80ELb0ELb1ELb1ELb1ELb0ELb0ELb1ELb0EEENS1_21CollectiveEpilogueFwdINS6_IJS8_SA_S9_EEENS6_IJNS7_ILi1EEESI_SI_EEESC_SE_Li256ELb1ELb1ELb0ELb0EEENS1_19SingleTileSchedulerILb1ELb0ELb1ELi128EEEEEEEEEvNT_6ParamsE,"a",@progbits
	.sectionflags	@""
	.align	4
.nv.constant0._ZN7cutlass13device_kernelIN5flash19enable_sm80_to_sm89INS1_16FlashAttnFwdSm80INS1_25CollectiveMainloopFwdSm80ILi8ELi1ELb0EN4cute5tupleIJNS5_1CILi128EEENS7_ILi64EEENS7_ILi256EEEEEELi256ENS_6half_tEfNS_4arch4Sm80ELb0ELb1ELb1ELb1ELb0ELb0ELb1ELb0EEENS1_21CollectiveEpilogueFwdINS6_IJS8_SA_S9_EEENS6_IJNS7_ILi1EEESI_SI_EEESC_SE_Li256ELb1ELb1ELb0ELb0EEENS1_19SingleTileSchedulerILb1ELb0ELb1ELi128EEEEEEEEEvNT_6ParamsE:
	.zero		1944


//--------------------- .nv.constant0._ZN7cutlass13device_kernelIN5flash19enable_sm80_to_sm89INS1_16FlashAttnFwdSm80INS1_25CollectiveMainloopFwdSm80ILi8ELi1ELb0EN4cute5tupleIJNS5_1CILi128EEENS7_ILi48EEENS7_ILi256EEEEEELi256ENS_6half_tEfNS_4arch4Sm80ELb0ELb1ELb1ELb1ELb0ELb1ELb1ELb0EEENS1_21CollectiveEpilogueFwdINS6_IJS8_SA_S9_EEENS6_IJNS7_ILi1EEESI_SI_EEESC_SE_Li256ELb1ELb1ELb0ELb0EEENS1_19SingleTileSchedulerILb1ELb0ELb1ELi128EEEEEEEEEvNT_6ParamsE --------------------------
	.section	.nv.constant0._ZN7cutlass13device_kernelIN5flash19enable_sm80_to_sm89INS1_16FlashAttnFwdSm80INS1_25CollectiveMainloopFwdSm80ILi8ELi1ELb0EN4cute5tupleIJNS5_1CILi128EEENS7_ILi48EEENS7_ILi256EEEEEELi256ENS_6half_tEfNS_4arch4Sm80ELb0ELb1ELb1ELb1ELb0ELb1ELb1ELb0EEENS1_21CollectiveEpilogueFwdINS6_IJS8_SA_S9_EEENS6_IJNS7_ILi1EEESI_SI_EEESC_SE_Li256ELb1ELb1ELb0ELb0EEENS1_19SingleTileSchedulerILb1ELb0ELb1ELi128EEEEEEEEEvNT_6ParamsE,"a",@progbits
	.sectionflags	@""
	.align	4
.nv.constant0._ZN7cutlass13device_kernelIN5flash19enable_sm80_to_sm89INS1_16FlashAttnFwdSm80INS1_25CollectiveMainloopFwdSm80ILi8ELi1ELb0EN4cute5tupleIJNS5_1CILi128EEENS7_ILi48EEENS7_ILi256EEEEEELi256ENS_6half_tEfNS_4arch4Sm80ELb0ELb1ELb1ELb1ELb0ELb1ELb1ELb0EEENS1_21CollectiveEpilogueFwdINS6_IJS8_SA_S9_EEENS6_IJNS7_ILi1EEESI_SI_EEESC_SE_Li256ELb1ELb1ELb0ELb0EEENS1_19SingleTileSchedulerILb1ELb0ELb1ELi128EEEEEEEEEvNT_6ParamsE:
	.zero		1944


//--------------------- .nv.constant0._ZN7cutlass13device_kernelIN5flash19enable_sm80_to_sm89INS1_16FlashAttnFwdSm80INS1_25CollectiveMainloopFwdSm80ILi8ELi1ELb0EN4cute5tupleIJNS5_1CILi128EEENS7_ILi96EEENS7_ILi256EEEEEELi256ENS_6half_tEfNS_4arch4Sm80ELb1ELb0ELb1ELb0ELb0ELb0ELb1ELb0EEENS1_21CollectiveEpilogueFwdINS6_IJS8_SA_S9_EEENS6_IJNS7_ILi1EEESI_SI_EEESC_SE_Li256ELb0ELb1ELb0ELb0EEENS1_30DynamicPersistentTileSchedulerILi256ELi256ELb0ELb1ELb0EEEEEEEEEvNT_6ParamsE --------------------------
	.section	.nv.constant0._ZN7cutlass13device_kernelIN5flash19enable_sm80_to_sm89INS1_16FlashAttnFwdSm80INS1_25CollectiveMainloopFwdSm80ILi8ELi1ELb0EN4cute5tupleIJNS5_1CILi128EEENS7_ILi96EEENS7_ILi256EEEEEELi256ENS_6half_tEfNS_4arch4Sm80ELb1ELb0ELb1ELb0ELb0ELb0ELb1ELb0EEENS1_21CollectiveEpilogueFwdINS6_IJS8_SA_S9_EEENS6_IJNS7_ILi1EEESI_SI_EEESC_SE_Li256ELb0ELb1ELb0ELb0EEENS1_30DynamicPersistentTileSchedulerILi256ELi256ELb0ELb1ELb0EEEEEEEEEvNT_6ParamsE,"a",@progbits
	.sectionflags	@""
	.align	4
.nv.constant0._ZN7cutlass13device_kernelIN5flash19enable_sm80_to_sm89INS1_16FlashAttnFwdSm80INS1_25CollectiveMainloopFwdSm80ILi8ELi1ELb0EN4cute5tupleIJNS5_1CILi128EEENS7_ILi96EEENS7_ILi256EEEEEELi256ENS_6half_tEfNS_4arch4Sm80ELb1ELb0ELb1ELb0ELb0ELb0ELb1ELb0EEENS1_21CollectiveEpilogueFwdINS6_IJS8_SA_S9_EEENS6_IJNS7_ILi1EEESI_SI_EEESC_SE_Li256ELb0ELb1ELb0ELb0EEENS1_30DynamicPersistentTileSchedulerILi256ELi256ELb0ELb1ELb0EEEEEEEEEvNT_6ParamsE:
	.zero		1960


//--------------------- .nv.constant0._ZN7cutlass13device_kernelIN5flash19enable_sm80_to_sm89INS1_16FlashAttnFwdSm80INS1_25CollectiveMainloopFwdSm80ILi8ELi1ELb0EN4cute5tupleIJNS5_1CILi128EEENS7_ILi96EEENS7_ILi256EEEEEELi256ENS_6half_tEfNS_4arch4Sm80ELb1ELb0ELb1ELb1ELb0ELb0ELb1ELb0EEENS1_21CollectiveEpilogueFwdINS6_IJS8_SA_S9_EEENS6_IJNS7_ILi1EEESI_SI_EEESC_SE_Li256ELb1ELb1ELb0ELb0EEENS1_19SingleTileSchedulerILb1ELb0ELb1ELi128EEEEEEEEEvNT_6ParamsE --------------------------
	.section	.nv.constant0._ZN7cutlass13device_kernelIN5flash19enable_sm80_to_sm89INS1_16FlashAttnFwdSm80INS1_25CollectiveMainloopFwdSm80ILi8ELi1ELb0EN4cute5tupleIJNS5_1CILi128EEENS7_ILi96EEENS7_ILi256EEEEEELi256ENS_6half_tEfNS_4arch4Sm80ELb1ELb0ELb1ELb1ELb0ELb0ELb1ELb0EEENS1_21CollectiveEpilogueFwdINS6_IJS8_SA_S9_EEENS6_IJNS7_ILi1EEESI_SI_EEESC_SE_Li256ELb1ELb1ELb0ELb0EEENS1_19SingleTileSchedulerILb1ELb0ELb1ELi128EEEEEEEEEvNT_6ParamsE,"a",@progbits
	.sectionflags	@""
	.align	4
.nv.constant0._ZN7cutlass13device_kernelIN5flash19enable_sm80_to_sm89INS1_16FlashAttnFwdSm80INS1_25CollectiveMainloopFwdSm80ILi8ELi1ELb0EN4cute5tupleIJNS5_1CILi128EEENS7_ILi96EEENS7_ILi256EEEEEELi256ENS_6half_tEfNS_4arch4Sm80ELb1ELb0ELb1ELb1ELb0ELb0ELb1ELb0EEENS1_21CollectiveEpilogueFwdINS6_IJS8_SA_S9_EEENS6_IJNS7_ILi1EEESI_SI_EEESC_SE_Li256ELb1ELb1ELb0ELb0EEENS1_19SingleTileSchedulerILb1ELb0ELb1ELi128EEEEEEEEEvNT_6ParamsE:
	.zero		1944


//--------------------- .nv.constant0._ZN7cutlass13device_kernelIN5flash19enable_sm80_to_sm89INS1_16FlashAttnFwdSm80INS1_25CollectiveMainloopFwdSm80ILi8ELi1ELb0EN4cute5tupleIJNS5_1CILi128EEENS7_ILi48EEENS7_ILi256EEEEEELi256ENS_6half_tEfNS_4arch4Sm80ELb1ELb0ELb1ELb1ELb0ELb1ELb1ELb0EEENS1_21CollectiveEpilogueFwdINS6_IJS8_SA_S9_EEENS6_IJNS7_ILi1EEESI_SI_EEESC_SE_Li256ELb1ELb1ELb0ELb0EEENS1_19SingleTileSchedulerILb1ELb0ELb1ELi128EEEEEEEEEvNT_6ParamsE --------------------------
	.section	.nv.constant0._ZN7cutlass13device_kernelIN5flash19enable_sm80_to_sm89INS1_16FlashAttnFwdSm80INS1_25CollectiveMainloopFwdSm80ILi8ELi1ELb0EN4cute5tupleIJNS5_1CILi128EEENS7_ILi48EEENS7_ILi256EEEEEELi256ENS_6half_tEfNS_4arch4Sm80ELb1ELb0ELb1ELb1ELb0ELb1ELb1ELb0EEENS1_21CollectiveEpilogueFwdINS6_IJS8_SA_S9_EEENS6_IJNS7_ILi1EEESI_SI_EEESC_SE_Li256ELb1ELb1ELb0ELb0EEENS1_19SingleTileSchedulerILb1ELb0ELb1ELi128EEEEEEEEEvNT_6ParamsE,"a",@progbits
	.sectionflags	@""
	.align	4
.nv.constant0._ZN7cutlass13device_kernelIN5flash19enable_sm80_to_sm89INS1_16FlashAttnFwdSm80INS1_25CollectiveMainloopFwdSm80ILi8ELi1ELb0EN4cute5tupleIJNS5_1CILi128EEENS7_ILi48EEENS7_ILi256EEEEEELi256ENS_6half_tEfNS_4arch4Sm80ELb1ELb0ELb1ELb1ELb0ELb1ELb1ELb0EEENS1_21CollectiveEpilogueFwdINS6_IJS8_SA_S9_EEENS6_IJNS7_ILi1EEESI_SI_EEESC_SE_Li256ELb1ELb1ELb0ELb0EEENS1_19SingleTileSchedulerILb1ELb0ELb1ELi128EEEEEEEEEvNT_6ParamsE:
	.zero		1944


//--------------------- SYMBOLS --------------------------

	.type		.nv.reservedSmem.offset0,@object
	.size		.nv.reservedSmem.offset0,0x4
